//
// Generated by NVIDIA NVVM Compiler
//
// Compiler Build ID: CL-36424714
// Cuda compilation tools, release 13.0, V13.0.88
// Based on NVVM 20.0.0
//

.version 9.0
.target sm_100
.address_size 64

	// .globl	adam

.visible .entry adam(
	.param .u64 .ptr .align 1 adam_param_0,
	.param .u64 .ptr .align 1 adam_param_1,
	.param .u64 .ptr .align 1 adam_param_2,
	.param .u64 .ptr .align 1 adam_param_3,
	.param .f32 adam_param_4,
	.param .f32 adam_param_5,
	.param .f32 adam_param_6,
	.param .u32 adam_param_7,
	.param .u32 adam_param_8,
	.param .u32 adam_param_9
)
{
	.reg .pred 	%p<42>;
	.reg .b32 	%r<39>;
	.reg .b32 	%f<167>;
	.reg .b64 	%rd<15>;

	ld.param.u64 	%rd1, [adam_param_0];
	ld.param.u64 	%rd2, [adam_param_1];
	ld.param.u64 	%rd3, [adam_param_2];
	ld.param.u64 	%rd4, [adam_param_3];
	ld.param.f32 	%f20, [adam_param_4];
	ld.param.f32 	%f21, [adam_param_5];
	ld.param.f32 	%f22, [adam_param_6];
	ld.param.u32 	%r4, [adam_param_7];
	ld.param.u32 	%r2, [adam_param_8];
	ld.param.u32 	%r3, [adam_param_9];
	mov.u32 	%r5, %ctaid.x;
	mov.u32 	%r6, %ctaid.y;
	mov.u32 	%r7, %nctaid.x;
	mad.lo.s32 	%r8, %r6, %r7, %r5;
	mov.u32 	%r9, %ntid.x;
	mov.u32 	%r10, %tid.x;
	mad.lo.s32 	%r1, %r8, %r9, %r10;
	setp.ge.s32 	%p1, %r1, %r4;
	mov.f32 	%f165, 0f3F800000;
	@%p1 bra 	$L__BB0_18;
	cvta.to.global.u64 	%rd5, %rd1;
	cvta.to.global.u64 	%rd6, %rd3;
	cvta.to.global.u64 	%rd7, %rd4;
	mul.wide.s32 	%rd8, %r1, 4;
	add.s64 	%rd9, %rd5, %rd8;
	ld.global.f32 	%f24, [%rd9];
	cvt.rn.f32.s32 	%f25, %r2;
	div.rn.f32 	%f26, %f24, %f25;
	add.s64 	%rd10, %rd6, %rd8;
	ld.global.f32 	%f27, [%rd10];
	mov.f32 	%f23, 0f3F800000;
	sub.f32 	%f28, %f23, %f20;
	mul.f32 	%f29, %f28, %f26;
	fma.rn.f32 	%f30, %f20, %f27, %f29;
	st.global.f32 	[%rd10], %f30;
	add.s64 	%rd11, %rd7, %rd8;
	ld.global.f32 	%f31, [%rd11];
	mul.f32 	%f32, %f21, %f31;
	sub.f32 	%f33, %f23, %f21;
	mul.f32 	%f34, %f33, %f26;
	fma.rn.f32 	%f1, %f26, %f34, %f32;
	st.global.f32 	[%rd11], %f1;
	ld.global.f32 	%f2, [%rd10];
	cvt.rn.f32.s32 	%f3, %r3;
	mul.f32 	%f35, %f3, 0f3F000000;
	cvt.rzi.f32.f32 	%f36, %f35;
	add.f32 	%f37, %f36, %f36;
	sub.f32 	%f38, %f3, %f37;
	abs.f32 	%f4, %f38;
	abs.f32 	%f5, %f20;
	setp.lt.f32 	%p2, %f5, 0f00800000;
	mul.f32 	%f39, %f5, 0f4B800000;
	selp.f32 	%f40, %f39, %f5, %p2;
	selp.f32 	%f41, 0fC1C00000, 0f00000000, %p2;
	mov.b32 	%r11, %f40;
	add.s32 	%r12, %r11, -1060439283;
	and.b32  	%r13, %r12, -8388608;
	sub.s32 	%r14, %r11, %r13;
	mov.b32 	%f42, %r14;
	cvt.rn.f32.s32 	%f43, %r13;
	fma.rn.f32 	%f44, %f43, 0f34000000, %f41;
	add.f32 	%f45, %f42, 0fBF800000;
	add.f32 	%f46, %f42, 0f3F800000;
	rcp.approx.ftz.f32 	%f47, %f46;
	add.f32 	%f48, %f45, %f45;
	mul.f32 	%f49, %f48, %f47;
	mul.f32 	%f50, %f49, %f49;
	sub.f32 	%f51, %f45, %f49;
	add.f32 	%f52, %f51, %f51;
	neg.f32 	%f53, %f49;
	fma.rn.f32 	%f54, %f53, %f45, %f52;
	mul.rn.f32 	%f55, %f47, %f54;
	fma.rn.f32 	%f56, %f50, 0f3A2C32E4, 0f3B52E7DB;
	fma.rn.f32 	%f57, %f56, %f50, 0f3C93BB73;
	fma.rn.f32 	%f58, %f57, %f50, 0f3DF6384F;
	mul.rn.f32 	%f59, %f58, %f50;
	fma.rn.f32 	%f60, %f49, 0f3FB8AA3B, %f44;
	sub.f32 	%f61, %f44, %f60;
	fma.rn.f32 	%f62, %f49, 0f3FB8AA3B, %f61;
	fma.rn.f32 	%f63, %f55, 0f3FB8AA3B, %f62;
	fma.rn.f32 	%f64, %f49, 0f32A55E34, %f63;
	mul.f32 	%f65, %f59, 0f40400000;
	fma.rn.f32 	%f66, %f65, %f55, %f64;
	fma.rn.f32 	%f67, %f59, %f49, %f66;
	add.rn.f32 	%f68, %f60, %f67;
	neg.f32 	%f69, %f60;
	add.rn.f32 	%f70, %f68, %f69;
	neg.f32 	%f71, %f70;
	add.rn.f32 	%f72, %f67, %f71;
	mul.rn.f32 	%f73, %f68, %f3;
	neg.f32 	%f74, %f73;
	fma.rn.f32 	%f75, %f68, %f3, %f74;
	fma.rn.f32 	%f76, %f72, %f3, %f75;
	cvt.rni.f32.f32 	%f77, %f73;
	sub.f32 	%f78, %f73, %f77;
	add.f32 	%f79, %f78, %f76;
	fma.rn.f32 	%f80, %f79, 0f391FCB8E, 0f3AAF85ED;
	fma.rn.f32 	%f81, %f80, %f79, 0f3C1D9856;
	fma.rn.f32 	%f82, %f81, %f79, 0f3D6357BB;
	fma.rn.f32 	%f83, %f82, %f79, 0f3E75FDEC;
	fma.rn.f32 	%f84, %f83, %f79, 0f3F317218;
	fma.rn.f32 	%f85, %f84, %f79, 0f3F800000;
	cvt.rzi.s32.f32 	%r15, %f77;
	setp.gt.f32 	%p3, %f77, 0f00000000;
	selp.b32 	%r16, 0, -2097152000, %p3;
	add.s32 	%r17, %r16, 2130706432;
	mov.b32 	%f86, %r17;
	mul.f32 	%f87, %f85, %f86;
	shl.b32 	%r18, %r15, 23;
	sub.s32 	%r19, %r18, %r16;
	mov.b32 	%f88, %r19;
	mul.f32 	%f89, %f87, %f88;
	abs.f32 	%f90, %f73;
	setp.gt.f32 	%p4, %f90, 0f43180000;
	setp.lt.f32 	%p5, %f73, 0f00000000;
	selp.f32 	%f91, 0f00000000, 0f7F800000, %p5;
	selp.f32 	%f6, %f91, %f89, %p4;
	setp.eq.f32 	%p6, %f20, 0f3F800000;
	setp.eq.s32 	%p7, %r3, 0;
	or.pred  	%p8, %p6, %p7;
	@%p8 bra 	$L__BB0_9;
	setp.num.f32 	%p9, %f5, %f5;
	abs.f32 	%f92, %f3;
	setp.num.f32 	%p10, %f92, %f92;
	and.pred  	%p11, %p9, %p10;
	@%p11 bra 	$L__BB0_4;
	add.rn.f32 	%f165, %f20, %f3;
	bra.uni 	$L__BB0_9;
$L__BB0_4:
	setp.neu.f32 	%p12, %f20, 0f00000000;
	setp.neu.f32 	%p13, %f5, 0f7F800000;
	and.pred  	%p14, %p12, %p13;
	@%p14 bra 	$L__BB0_6;
	setp.neu.f32 	%p20, %f4, 0f3F800000;
	add.f32 	%f95, %f20, %f20;
	mov.b32 	%r20, %f95;
	setp.lt.s32 	%p21, %r3, 0;
	xor.b32  	%r21, %r20, 2139095040;
	selp.b32 	%r22, %r21, %r20, %p21;
	and.b32  	%r23, %r22, 2147483647;
	selp.b32 	%r24, %r23, %r22, %p20;
	mov.b32 	%f165, %r24;
	bra.uni 	$L__BB0_9;
$L__BB0_6:
	setp.eq.f32 	%p15, %f20, 0fBF800000;
	setp.eq.f32 	%p16, %f92, 0f7F800000;
	and.pred  	%p17, %p15, %p16;
	@%p17 bra 	$L__BB0_9;
	setp.geu.f32 	%p18, %f20, 0f00000000;
	mov.f32 	%f165, %f6;
	@%p18 bra 	$L__BB0_9;
	setp.neu.f32 	%p19, %f4, 0f3F800000;
	neg.f32 	%f94, %f6;
	selp.f32 	%f165, %f6, %f94, %p19;
$L__BB0_9:
	setp.eq.s32 	%p22, %r3, 0;
	mov.f32 	%f166, 0f3F800000;
	sub.f32 	%f97, %f166, %f165;
	div.rn.f32 	%f12, %f2, %f97;
	abs.f32 	%f13, %f21;
	setp.lt.f32 	%p23, %f13, 0f00800000;
	mul.f32 	%f98, %f13, 0f4B800000;
	selp.f32 	%f99, %f98, %f13, %p23;
	selp.f32 	%f100, 0fC1C00000, 0f00000000, %p23;
	mov.b32 	%r25, %f99;
	add.s32 	%r26, %r25, -1060439283;
	and.b32  	%r27, %r26, -8388608;
	sub.s32 	%r28, %r25, %r27;
	mov.b32 	%f101, %r28;
	cvt.rn.f32.s32 	%f102, %r27;
	fma.rn.f32 	%f103, %f102, 0f34000000, %f100;
	add.f32 	%f104, %f101, 0fBF800000;
	add.f32 	%f105, %f101, 0f3F800000;
	rcp.approx.ftz.f32 	%f106, %f105;
	add.f32 	%f107, %f104, %f104;
	mul.f32 	%f108, %f107, %f106;
	mul.f32 	%f109, %f108, %f108;
	sub.f32 	%f110, %f104, %f108;
	add.f32 	%f111, %f110, %f110;
	neg.f32 	%f112, %f108;
	fma.rn.f32 	%f113, %f112, %f104, %f111;
	mul.rn.f32 	%f114, %f106, %f113;
	fma.rn.f32 	%f115, %f109, 0f3A2C32E4, 0f3B52E7DB;
	fma.rn.f32 	%f116, %f115, %f109, 0f3C93BB73;
	fma.rn.f32 	%f117, %f116, %f109, 0f3DF6384F;
	mul.rn.f32 	%f118, %f117, %f109;
	fma.rn.f32 	%f119, %f108, 0f3FB8AA3B, %f103;
	sub.f32 	%f120, %f103, %f119;
	fma.rn.f32 	%f121, %f108, 0f3FB8AA3B, %f120;
	fma.rn.f32 	%f122, %f114, 0f3FB8AA3B, %f121;
	fma.rn.f32 	%f123, %f108, 0f32A55E34, %f122;
	mul.f32 	%f124, %f118, 0f40400000;
	fma.rn.f32 	%f125, %f124, %f114, %f123;
	fma.rn.f32 	%f126, %f118, %f108, %f125;
	add.rn.f32 	%f127, %f119, %f126;
	neg.f32 	%f128, %f119;
	add.rn.f32 	%f129, %f127, %f128;
	neg.f32 	%f130, %f129;
	add.rn.f32 	%f131, %f126, %f130;
	mul.rn.f32 	%f132, %f127, %f3;
	neg.f32 	%f133, %f132;
	fma.rn.f32 	%f134, %f127, %f3, %f133;
	fma.rn.f32 	%f135, %f131, %f3, %f134;
	cvt.rni.f32.f32 	%f136, %f132;
	sub.f32 	%f137, %f132, %f136;
	add.f32 	%f138, %f137, %f135;
	fma.rn.f32 	%f139, %f138, 0f391FCB8E, 0f3AAF85ED;
	fma.rn.f32 	%f140, %f139, %f138, 0f3C1D9856;
	fma.rn.f32 	%f141, %f140, %f138, 0f3D6357BB;
	fma.rn.f32 	%f142, %f141, %f138, 0f3E75FDEC;
	fma.rn.f32 	%f143, %f142, %f138, 0f3F317218;
	fma.rn.f32 	%f144, %f143, %f138, 0f3F800000;
	cvt.rzi.s32.f32 	%r29, %f136;
	setp.gt.f32 	%p24, %f136, 0f00000000;
	selp.b32 	%r30, 0, -2097152000, %p24;
	add.s32 	%r31, %r30, 2130706432;
	mov.b32 	%f145, %r31;
	mul.f32 	%f146, %f144, %f145;
	shl.b32 	%r32, %r29, 23;
	sub.s32 	%r33, %r32, %r30;
	mov.b32 	%f147, %r33;
	mul.f32 	%f148, %f146, %f147;
	abs.f32 	%f149, %f132;
	setp.gt.f32 	%p25, %f149, 0f43180000;
	setp.lt.f32 	%p26, %f132, 0f00000000;
	selp.f32 	%f150, 0f00000000, 0f7F800000, %p26;
	selp.f32 	%f14, %f150, %f148, %p25;
	setp.eq.f32 	%p27, %f21, 0f3F800000;
	or.pred  	%p28, %p27, %p22;
	@%p28 bra 	$L__BB0_17;
	setp.num.f32 	%p29, %f13, %f13;
	abs.f32 	%f151, %f3;
	setp.num.f32 	%p30, %f151, %f151;
	and.pred  	%p31, %p29, %p30;
	@%p31 bra 	$L__BB0_12;
	add.rn.f32 	%f166, %f21, %f3;
	bra.uni 	$L__BB0_17;
$L__BB0_12:
	setp.neu.f32 	%p32, %f21, 0f00000000;
	setp.neu.f32 	%p33, %f13, 0f7F800000;
	and.pred  	%p34, %p32, %p33;
	@%p34 bra 	$L__BB0_14;
	setp.neu.f32 	%p40, %f4, 0f3F800000;
	add.f32 	%f154, %f21, %f21;
	mov.b32 	%r34, %f154;
	setp.lt.s32 	%p41, %r3, 0;
	xor.b32  	%r35, %r34, 2139095040;
	selp.b32 	%r36, %r35, %r34, %p41;
	and.b32  	%r37, %r36, 2147483647;
	selp.b32 	%r38, %r37, %r36, %p40;
	mov.b32 	%f166, %r38;
	bra.uni 	$L__BB0_17;
$L__BB0_14:
	setp.eq.f32 	%p35, %f21, 0fBF800000;
	setp.eq.f32 	%p36, %f151, 0f7F800000;
	and.pred  	%p37, %p35, %p36;
	@%p37 bra 	$L__BB0_17;
	setp.geu.f32 	%p38, %f21, 0f00000000;
	mov.f32 	%f166, %f14;
	@%p38 bra 	$L__BB0_17;
	setp.neu.f32 	%p39, %f4, 0f3F800000;
	neg.f32 	%f153, %f14;
	selp.f32 	%f166, %f14, %f153, %p39;
$L__BB0_17:
	mov.f32 	%f155, 0f3F800000;
	sub.f32 	%f156, %f155, %f166;
	div.rn.f32 	%f157, %f1, %f156;
	cvta.to.global.u64 	%rd12, %rd2;
	add.s64 	%rd14, %rd12, %rd8;
	ld.global.f32 	%f158, [%rd14];
	mul.f32 	%f159, %f22, %f12;
	sqrt.rn.f32 	%f160, %f157;
	add.f32 	%f161, %f160, 0f322BCC77;
	div.rn.f32 	%f162, %f159, %f161;
	sub.f32 	%f163, %f158, %f162;
	st.global.f32 	[%rd14], %f163;
$L__BB0_18:
	ret;

}
	// .globl	adamw
.visible .entry adamw(
	.param .u64 .ptr .align 1 adamw_param_0,
	.param .u64 .ptr .align 1 adamw_param_1,
	.param .u64 .ptr .align 1 adamw_param_2,
	.param .u64 .ptr .align 1 adamw_param_3,
	.param .f32 adamw_param_4,
	.param .f32 adamw_param_5,
	.param .f32 adamw_param_6,
	.param .f32 adamw_param_7,
	.param .u32 adamw_param_8,
	.param .u32 adamw_param_9,
	.param .u32 adamw_param_10
)
{
	.reg .pred 	%p<42>;
	.reg .b32 	%r<38>;
	.reg .b32 	%f<167>;
	.reg .b64 	%rd<15>;

	ld.param.u64 	%rd1, [adamw_param_0];
	ld.param.u64 	%rd2, [adamw_param_1];
	ld.param.u64 	%rd3, [adamw_param_2];
	ld.param.u64 	%rd4, [adamw_param_3];
	ld.param.f32 	%f20, [adamw_param_4];
	ld.param.f32 	%f21, [adamw_param_5];
	ld.param.f32 	%f22, [adamw_param_6];
	ld.param.f32 	%f23, [adamw_param_7];
	ld.param.u32 	%r3, [adamw_param_8];
	ld.param.u32 	%r2, [adamw_param_10];
	mov.u32 	%r4, %ctaid.x;
	mov.u32 	%r5, %ctaid.y;
	mov.u32 	%r6, %nctaid.x;
	mad.lo.s32 	%r7, %r5, %r6, %r4;
	mov.u32 	%r8, %ntid.x;
	mov.u32 	%r9, %tid.x;
	mad.lo.s32 	%r1, %r7, %r8, %r9;
	setp.ge.s32 	%p1, %r1, %r3;
	mov.f32 	%f165, 0f3F800000;
	@%p1 bra 	$L__BB1_18;
	cvta.to.global.u64 	%rd5, %rd1;
	cvta.to.global.u64 	%rd6, %rd3;
	cvta.to.global.u64 	%rd7, %rd4;
	mul.wide.s32 	%rd8, %r1, 4;
	add.s64 	%rd9, %rd5, %rd8;
	ld.global.f32 	%f25, [%rd9];
	add.s64 	%rd10, %rd6, %rd8;
	ld.global.f32 	%f26, [%rd10];
	mul.f32 	%f27, %f20, %f26;
	mov.f32 	%f24, 0f3F800000;
	sub.f32 	%f28, %f24, %f20;
	fma.rn.f32 	%f29, %f28, %f25, %f27;
	st.global.f32 	[%rd10], %f29;
	add.s64 	%rd11, %rd7, %rd8;
	ld.global.f32 	%f30, [%rd11];
	mul.f32 	%f31, %f21, %f30;
	sub.f32 	%f32, %f24, %f21;
	mul.f32 	%f33, %f32, %f25;
	fma.rn.f32 	%f1, %f25, %f33, %f31;
	st.global.f32 	[%rd11], %f1;
	ld.global.f32 	%f2, [%rd10];
	cvt.rn.f32.s32 	%f3, %r2;
	mul.f32 	%f34, %f3, 0f3F000000;
	cvt.rzi.f32.f32 	%f35, %f34;
	add.f32 	%f36, %f35, %f35;
	sub.f32 	%f37, %f3, %f36;
	abs.f32 	%f4, %f37;
	abs.f32 	%f5, %f20;
	setp.lt.f32 	%p2, %f5, 0f00800000;
	mul.f32 	%f38, %f5, 0f4B800000;
	selp.f32 	%f39, %f38, %f5, %p2;
	selp.f32 	%f40, 0fC1C00000, 0f00000000, %p2;
	mov.b32 	%r10, %f39;
	add.s32 	%r11, %r10, -1060439283;
	and.b32  	%r12, %r11, -8388608;
	sub.s32 	%r13, %r10, %r12;
	mov.b32 	%f41, %r13;
	cvt.rn.f32.s32 	%f42, %r12;
	fma.rn.f32 	%f43, %f42, 0f34000000, %f40;
	add.f32 	%f44, %f41, 0fBF800000;
	add.f32 	%f45, %f41, 0f3F800000;
	rcp.approx.ftz.f32 	%f46, %f45;
	add.f32 	%f47, %f44, %f44;
	mul.f32 	%f48, %f47, %f46;
	mul.f32 	%f49, %f48, %f48;
	sub.f32 	%f50, %f44, %f48;
	add.f32 	%f51, %f50, %f50;
	neg.f32 	%f52, %f48;
	fma.rn.f32 	%f53, %f52, %f44, %f51;
	mul.rn.f32 	%f54, %f46, %f53;
	fma.rn.f32 	%f55, %f49, 0f3A2C32E4, 0f3B52E7DB;
	fma.rn.f32 	%f56, %f55, %f49, 0f3C93BB73;
	fma.rn.f32 	%f57, %f56, %f49, 0f3DF6384F;
	mul.rn.f32 	%f58, %f57, %f49;
	fma.rn.f32 	%f59, %f48, 0f3FB8AA3B, %f43;
	sub.f32 	%f60, %f43, %f59;
	fma.rn.f32 	%f61, %f48, 0f3FB8AA3B, %f60;
	fma.rn.f32 	%f62, %f54, 0f3FB8AA3B, %f61;
	fma.rn.f32 	%f63, %f48, 0f32A55E34, %f62;
	mul.f32 	%f64, %f58, 0f40400000;
	fma.rn.f32 	%f65, %f64, %f54, %f63;
	fma.rn.f32 	%f66, %f58, %f48, %f65;
	add.rn.f32 	%f67, %f59, %f66;
	neg.f32 	%f68, %f59;
	add.rn.f32 	%f69, %f67, %f68;
	neg.f32 	%f70, %f69;
	add.rn.f32 	%f71, %f66, %f70;
	mul.rn.f32 	%f72, %f67, %f3;
	neg.f32 	%f73, %f72;
	fma.rn.f32 	%f74, %f67, %f3, %f73;
	fma.rn.f32 	%f75, %f71, %f3, %f74;
	cvt.rni.f32.f32 	%f76, %f72;
	sub.f32 	%f77, %f72, %f76;
	add.f32 	%f78, %f77, %f75;
	fma.rn.f32 	%f79, %f78, 0f391FCB8E, 0f3AAF85ED;
	fma.rn.f32 	%f80, %f79, %f78, 0f3C1D9856;
	fma.rn.f32 	%f81, %f80, %f78, 0f3D6357BB;
	fma.rn.f32 	%f82, %f81, %f78, 0f3E75FDEC;
	fma.rn.f32 	%f83, %f82, %f78, 0f3F317218;
	fma.rn.f32 	%f84, %f83, %f78, 0f3F800000;
	cvt.rzi.s32.f32 	%r14, %f76;
	setp.gt.f32 	%p3, %f76, 0f00000000;
	selp.b32 	%r15, 0, -2097152000, %p3;
	add.s32 	%r16, %r15, 2130706432;
	mov.b32 	%f85, %r16;
	mul.f32 	%f86, %f84, %f85;
	shl.b32 	%r17, %r14, 23;
	sub.s32 	%r18, %r17, %r15;
	mov.b32 	%f87, %r18;
	mul.f32 	%f88, %f86, %f87;
	abs.f32 	%f89, %f72;
	setp.gt.f32 	%p4, %f89, 0f43180000;
	setp.lt.f32 	%p5, %f72, 0f00000000;
	selp.f32 	%f90, 0f00000000, 0f7F800000, %p5;
	selp.f32 	%f6, %f90, %f88, %p4;
	setp.eq.f32 	%p6, %f20, 0f3F800000;
	setp.eq.s32 	%p7, %r2, 0;
	or.pred  	%p8, %p6, %p7;
	@%p8 bra 	$L__BB1_9;
	setp.num.f32 	%p9, %f5, %f5;
	abs.f32 	%f91, %f3;
	setp.num.f32 	%p10, %f91, %f91;
	and.pred  	%p11, %p9, %p10;
	@%p11 bra 	$L__BB1_4;
	add.rn.f32 	%f165, %f20, %f3;
	bra.uni 	$L__BB1_9;
$L__BB1_4:
	setp.neu.f32 	%p12, %f20, 0f00000000;
	setp.neu.f32 	%p13, %f5, 0f7F800000;
	and.pred  	%p14, %p12, %p13;
	@%p14 bra 	$L__BB1_6;
	setp.neu.f32 	%p20, %f4, 0f3F800000;
	add.f32 	%f94, %f20, %f20;
	mov.b32 	%r19, %f94;
	setp.lt.s32 	%p21, %r2, 0;
	xor.b32  	%r20, %r19, 2139095040;
	selp.b32 	%r21, %r20, %r19, %p21;
	and.b32  	%r22, %r21, 2147483647;
	selp.b32 	%r23, %r22, %r21, %p20;
	mov.b32 	%f165, %r23;
	bra.uni 	$L__BB1_9;
$L__BB1_6:
	setp.eq.f32 	%p15, %f20, 0fBF800000;
	setp.eq.f32 	%p16, %f91, 0f7F800000;
	and.pred  	%p17, %p15, %p16;
	@%p17 bra 	$L__BB1_9;
	setp.geu.f32 	%p18, %f20, 0f00000000;
	mov.f32 	%f165, %f6;
	@%p18 bra 	$L__BB1_9;
	setp.neu.f32 	%p19, %f4, 0f3F800000;
	neg.f32 	%f93, %f6;
	selp.f32 	%f165, %f6, %f93, %p19;
$L__BB1_9:
	setp.eq.s32 	%p22, %r2, 0;
	mov.f32 	%f166, 0f3F800000;
	sub.f32 	%f96, %f166, %f165;
	div.rn.f32 	%f12, %f2, %f96;
	abs.f32 	%f13, %f21;
	setp.lt.f32 	%p23, %f13, 0f00800000;
	mul.f32 	%f97, %f13, 0f4B800000;
	selp.f32 	%f98, %f97, %f13, %p23;
	selp.f32 	%f99, 0fC1C00000, 0f00000000, %p23;
	mov.b32 	%r24, %f98;
	add.s32 	%r25, %r24, -1060439283;
	and.b32  	%r26, %r25, -8388608;
	sub.s32 	%r27, %r24, %r26;
	mov.b32 	%f100, %r27;
	cvt.rn.f32.s32 	%f101, %r26;
	fma.rn.f32 	%f102, %f101, 0f34000000, %f99;
	add.f32 	%f103, %f100, 0fBF800000;
	add.f32 	%f104, %f100, 0f3F800000;
	rcp.approx.ftz.f32 	%f105, %f104;
	add.f32 	%f106, %f103, %f103;
	mul.f32 	%f107, %f106, %f105;
	mul.f32 	%f108, %f107, %f107;
	sub.f32 	%f109, %f103, %f107;
	add.f32 	%f110, %f109, %f109;
	neg.f32 	%f111, %f107;
	fma.rn.f32 	%f112, %f111, %f103, %f110;
	mul.rn.f32 	%f113, %f105, %f112;
	fma.rn.f32 	%f114, %f108, 0f3A2C32E4, 0f3B52E7DB;
	fma.rn.f32 	%f115, %f114, %f108, 0f3C93BB73;
	fma.rn.f32 	%f116, %f115, %f108, 0f3DF6384F;
	mul.rn.f32 	%f117, %f116, %f108;
	fma.rn.f32 	%f118, %f107, 0f3FB8AA3B, %f102;
	sub.f32 	%f119, %f102, %f118;
	fma.rn.f32 	%f120, %f107, 0f3FB8AA3B, %f119;
	fma.rn.f32 	%f121, %f113, 0f3FB8AA3B, %f120;
	fma.rn.f32 	%f122, %f107, 0f32A55E34, %f121;
	mul.f32 	%f123, %f117, 0f40400000;
	fma.rn.f32 	%f124, %f123, %f113, %f122;
	fma.rn.f32 	%f125, %f117, %f107, %f124;
	add.rn.f32 	%f126, %f118, %f125;
	neg.f32 	%f127, %f118;
	add.rn.f32 	%f128, %f126, %f127;
	neg.f32 	%f129, %f128;
	add.rn.f32 	%f130, %f125, %f129;
	mul.rn.f32 	%f131, %f126, %f3;
	neg.f32 	%f132, %f131;
	fma.rn.f32 	%f133, %f126, %f3, %f132;
	fma.rn.f32 	%f134, %f130, %f3, %f133;
	cvt.rni.f32.f32 	%f135, %f131;
	sub.f32 	%f136, %f131, %f135;
	add.f32 	%f137, %f136, %f134;
	fma.rn.f32 	%f138, %f137, 0f391FCB8E, 0f3AAF85ED;
	fma.rn.f32 	%f139, %f138, %f137, 0f3C1D9856;
	fma.rn.f32 	%f140, %f139, %f137, 0f3D6357BB;
	fma.rn.f32 	%f141, %f140, %f137, 0f3E75FDEC;
	fma.rn.f32 	%f142, %f141, %f137, 0f3F317218;
	fma.rn.f32 	%f143, %f142, %f137, 0f3F800000;
	cvt.rzi.s32.f32 	%r28, %f135;
	setp.gt.f32 	%p24, %f135, 0f00000000;
	selp.b32 	%r29, 0, -2097152000, %p24;
	add.s32 	%r30, %r29, 2130706432;
	mov.b32 	%f144, %r30;
	mul.f32 	%f145, %f143, %f144;
	shl.b32 	%r31, %r28, 23;
	sub.s32 	%r32, %r31, %r29;
	mov.b32 	%f146, %r32;
	mul.f32 	%f147, %f145, %f146;
	abs.f32 	%f148, %f131;
	setp.gt.f32 	%p25, %f148, 0f43180000;
	setp.lt.f32 	%p26, %f131, 0f00000000;
	selp.f32 	%f149, 0f00000000, 0f7F800000, %p26;
	selp.f32 	%f14, %f149, %f147, %p25;
	setp.eq.f32 	%p27, %f21, 0f3F800000;
	or.pred  	%p28, %p27, %p22;
	@%p28 bra 	$L__BB1_17;
	setp.num.f32 	%p29, %f13, %f13;
	abs.f32 	%f150, %f3;
	setp.num.f32 	%p30, %f150, %f150;
	and.pred  	%p31, %p29, %p30;
	@%p31 bra 	$L__BB1_12;
	add.rn.f32 	%f166, %f21, %f3;
	bra.uni 	$L__BB1_17;
$L__BB1_12:
	setp.neu.f32 	%p32, %f21, 0f00000000;
	setp.neu.f32 	%p33, %f13, 0f7F800000;
	and.pred  	%p34, %p32, %p33;
	@%p34 bra 	$L__BB1_14;
	setp.neu.f32 	%p40, %f4, 0f3F800000;
	add.f32 	%f153, %f21, %f21;
	mov.b32 	%r33, %f153;
	setp.lt.s32 	%p41, %r2, 0;
	xor.b32  	%r34, %r33, 2139095040;
	selp.b32 	%r35, %r34, %r33, %p41;
	and.b32  	%r36, %r35, 2147483647;
	selp.b32 	%r37, %r36, %r35, %p40;
	mov.b32 	%f166, %r37;
	bra.uni 	$L__BB1_17;
$L__BB1_14:
	setp.eq.f32 	%p35, %f21, 0fBF800000;
	setp.eq.f32 	%p36, %f150, 0f7F800000;
	and.pred  	%p37, %p35, %p36;
	@%p37 bra 	$L__BB1_17;
	setp.geu.f32 	%p38, %f21, 0f00000000;
	mov.f32 	%f166, %f14;
	@%p38 bra 	$L__BB1_17;
	setp.neu.f32 	%p39, %f4, 0f3F800000;
	neg.f32 	%f152, %f14;
	selp.f32 	%f166, %f14, %f152, %p39;
$L__BB1_17:
	mov.f32 	%f154, 0f3F800000;
	sub.f32 	%f155, %f154, %f166;
	div.rn.f32 	%f156, %f1, %f155;
	sqrt.rn.f32 	%f157, %f156;
	add.f32 	%f158, %f157, 0f322BCC77;
	div.rn.f32 	%f159, %f12, %f158;
	cvta.to.global.u64 	%rd12, %rd2;
	add.s64 	%rd14, %rd12, %rd8;
	ld.global.f32 	%f160, [%rd14];
	fma.rn.f32 	%f161, %f23, %f160, %f159;
	mul.f32 	%f162, %f22, %f161;
	sub.f32 	%f163, %f160, %f162;
	st.global.f32 	[%rd14], %f163;
$L__BB1_18:
	ret;

}
	// .globl	adamw_kernel
.visible .entry adamw_kernel(
	.param .u64 .ptr .align 1 adamw_kernel_param_0,
	.param .u64 .ptr .align 1 adamw_kernel_param_1,
	.param .u64 .ptr .align 1 adamw_kernel_param_2,
	.param .u64 .ptr .align 1 adamw_kernel_param_3,
	.param .u32 adamw_kernel_param_4,
	.param .f32 adamw_kernel_param_5,
	.param .f32 adamw_kernel_param_6,
	.param .f32 adamw_kernel_param_7,
	.param .f32 adamw_kernel_param_8,
	.param .f32 adamw_kernel_param_9,
	.param .f32 adamw_kernel_param_10,
	.param .f32 adamw_kernel_param_11
)
{
	.reg .pred 	%p<2>;
	.reg .b32 	%r<6>;
	.reg .b32 	%f<27>;
	.reg .b64 	%rd<14>;

	ld.param.u64 	%rd1, [adamw_kernel_param_0];
	ld.param.u64 	%rd2, [adamw_kernel_param_1];
	ld.param.u64 	%rd3, [adamw_kernel_param_2];
	ld.param.u64 	%rd4, [adamw_kernel_param_3];
	ld.param.u32 	%r2, [adamw_kernel_param_4];
	ld.param.f32 	%f1, [adamw_kernel_param_5];
	ld.param.f32 	%f2, [adamw_kernel_param_6];
	ld.param.f32 	%f3, [adamw_kernel_param_7];
	ld.param.f32 	%f4, [adamw_kernel_param_8];
	ld.param.f32 	%f5, [adamw_kernel_param_9];
	ld.param.f32 	%f6, [adamw_kernel_param_10];
	ld.param.f32 	%f7, [adamw_kernel_param_11];
	mov.u32 	%r3, %ctaid.x;
	mov.u32 	%r4, %ntid.x;
	mov.u32 	%r5, %tid.x;
	mad.lo.s32 	%r1, %r3, %r4, %r5;
	setp.ge.s32 	%p1, %r1, %r2;
	@%p1 bra 	$L__BB2_2;
	cvta.to.global.u64 	%rd5, %rd2;
	cvta.to.global.u64 	%rd6, %rd3;
	cvta.to.global.u64 	%rd7, %rd4;
	cvta.to.global.u64 	%rd8, %rd1;
	mul.wide.s32 	%rd9, %r1, 4;
	add.s64 	%rd10, %rd5, %rd9;
	ld.global.f32 	%f8, [%rd10];
	add.s64 	%rd11, %rd6, %rd9;
	ld.global.f32 	%f9, [%rd11];
	add.s64 	%rd12, %rd7, %rd9;
	ld.global.f32 	%f10, [%rd12];
	neg.f32 	%f11, %f2;
	fma.rn.f32 	%f12, %f11, %f8, %f8;
	fma.rn.f32 	%f13, %f2, %f9, %f12;
	st.global.f32 	[%rd11], %f13;
	mul.f32 	%f14, %f8, %f8;
	neg.f32 	%f15, %f3;
	fma.rn.f32 	%f16, %f15, %f14, %f14;
	fma.rn.f32 	%f17, %f3, %f10, %f16;
	st.global.f32 	[%rd12], %f17;
	div.rn.f32 	%f18, %f13, %f4;
	div.rn.f32 	%f19, %f17, %f5;
	sqrt.rn.f32 	%f20, %f19;
	add.f32 	%f21, %f6, %f20;
	div.rn.f32 	%f22, %f18, %f21;
	add.s64 	%rd13, %rd8, %rd9;
	ld.global.f32 	%f23, [%rd13];
	fma.rn.f32 	%f24, %f7, %f23, %f22;
	mul.f32 	%f25, %f1, %f24;
	sub.f32 	%f26, %f23, %f25;
	st.global.f32 	[%rd13], %f26;
$L__BB2_2:
	ret;

}
	// .globl	adamwr
.visible .entry adamwr(
	.param .u64 .ptr .align 1 adamwr_param_0,
	.param .u64 .ptr .align 1 adamwr_param_1,
	.param .u64 .ptr .align 1 adamwr_param_2,
	.param .u64 .ptr .align 1 adamwr_param_3,
	.param .f32 adamwr_param_4,
	.param .f32 adamwr_param_5,
	.param .f32 adamwr_param_6,
	.param .f32 adamwr_param_7,
	.param .u32 adamwr_param_8,
	.param .u32 adamwr_param_9,
	.param .u32 adamwr_param_10
)
{
	.reg .pred 	%p<42>;
	.reg .b32 	%r<39>;
	.reg .b32 	%f<174>;
	.reg .b64 	%rd<15>;

	ld.param.u64 	%rd1, [adamwr_param_0];
	ld.param.u64 	%rd2, [adamwr_param_1];
	ld.param.u64 	%rd3, [adamwr_param_2];
	ld.param.u64 	%rd4, [adamwr_param_3];
	ld.param.f32 	%f19, [adamwr_param_4];
	ld.param.f32 	%f20, [adamwr_param_5];
	ld.param.f32 	%f21, [adamwr_param_6];
	ld.param.f32 	%f22, [adamwr_param_7];
	ld.param.u32 	%r4, [adamwr_param_8];
	ld.param.u32 	%r2, [adamwr_param_9];
	ld.param.u32 	%r3, [adamwr_param_10];
	mov.u32 	%r5, %ctaid.x;
	mov.u32 	%r6, %ctaid.y;
	mov.u32 	%r7, %nctaid.x;
	mad.lo.s32 	%r8, %r6, %r7, %r5;
	mov.u32 	%r9, %ntid.x;
	mov.u32 	%r10, %tid.x;
	mad.lo.s32 	%r1, %r8, %r9, %r10;
	setp.ge.s32 	%p1, %r1, %r4;
	mov.f32 	%f172, 0f3F800000;
	@%p1 bra 	$L__BB3_18;
	cvta.to.global.u64 	%rd5, %rd3;
	cvta.to.global.u64 	%rd6, %rd1;
	cvta.to.global.u64 	%rd7, %rd4;
	mul.wide.s32 	%rd8, %r1, 4;
	add.s64 	%rd9, %rd5, %rd8;
	ld.global.f32 	%f24, [%rd9];
	mov.f32 	%f23, 0f3F800000;
	sub.f32 	%f25, %f23, %f19;
	add.s64 	%rd10, %rd6, %rd8;
	ld.global.f32 	%f26, [%rd10];
	mul.f32 	%f27, %f25, %f26;
	fma.rn.f32 	%f28, %f19, %f24, %f27;
	st.global.f32 	[%rd9], %f28;
	add.s64 	%rd11, %rd7, %rd8;
	ld.global.f32 	%f29, [%rd11];
	sub.f32 	%f30, %f23, %f20;
	ld.global.f32 	%f31, [%rd10];
	mul.f32 	%f32, %f30, %f31;
	mul.f32 	%f33, %f31, %f32;
	fma.rn.f32 	%f1, %f20, %f29, %f33;
	st.global.f32 	[%rd11], %f1;
	ld.global.f32 	%f2, [%rd9];
	cvt.rn.f32.s32 	%f3, %r3;
	mul.f32 	%f34, %f3, 0f3F000000;
	cvt.rzi.f32.f32 	%f35, %f34;
	add.f32 	%f36, %f35, %f35;
	sub.f32 	%f37, %f3, %f36;
	abs.f32 	%f4, %f37;
	abs.f32 	%f5, %f19;
	setp.lt.f32 	%p2, %f5, 0f00800000;
	mul.f32 	%f38, %f5, 0f4B800000;
	selp.f32 	%f39, %f38, %f5, %p2;
	selp.f32 	%f40, 0fC1C00000, 0f00000000, %p2;
	mov.b32 	%r11, %f39;
	add.s32 	%r12, %r11, -1060439283;
	and.b32  	%r13, %r12, -8388608;
	sub.s32 	%r14, %r11, %r13;
	mov.b32 	%f41, %r14;
	cvt.rn.f32.s32 	%f42, %r13;
	fma.rn.f32 	%f43, %f42, 0f34000000, %f40;
	add.f32 	%f44, %f41, 0fBF800000;
	add.f32 	%f45, %f41, 0f3F800000;
	rcp.approx.ftz.f32 	%f46, %f45;
	add.f32 	%f47, %f44, %f44;
	mul.f32 	%f48, %f47, %f46;
	mul.f32 	%f49, %f48, %f48;
	sub.f32 	%f50, %f44, %f48;
	add.f32 	%f51, %f50, %f50;
	neg.f32 	%f52, %f48;
	fma.rn.f32 	%f53, %f52, %f44, %f51;
	mul.rn.f32 	%f54, %f46, %f53;
	fma.rn.f32 	%f55, %f49, 0f3A2C32E4, 0f3B52E7DB;
	fma.rn.f32 	%f56, %f55, %f49, 0f3C93BB73;
	fma.rn.f32 	%f57, %f56, %f49, 0f3DF6384F;
	mul.rn.f32 	%f58, %f57, %f49;
	fma.rn.f32 	%f59, %f48, 0f3FB8AA3B, %f43;
	sub.f32 	%f60, %f43, %f59;
	fma.rn.f32 	%f61, %f48, 0f3FB8AA3B, %f60;
	fma.rn.f32 	%f62, %f54, 0f3FB8AA3B, %f61;
	fma.rn.f32 	%f63, %f48, 0f32A55E34, %f62;
	mul.f32 	%f64, %f58, 0f40400000;
	fma.rn.f32 	%f65, %f64, %f54, %f63;
	fma.rn.f32 	%f66, %f58, %f48, %f65;
	add.rn.f32 	%f67, %f59, %f66;
	neg.f32 	%f68, %f59;
	add.rn.f32 	%f69, %f67, %f68;
	neg.f32 	%f70, %f69;
	add.rn.f32 	%f71, %f66, %f70;
	mul.rn.f32 	%f72, %f67, %f3;
	neg.f32 	%f73, %f72;
	fma.rn.f32 	%f74, %f67, %f3, %f73;
	fma.rn.f32 	%f75, %f71, %f3, %f74;
	cvt.rni.f32.f32 	%f76, %f72;
	sub.f32 	%f77, %f72, %f76;
	add.f32 	%f78, %f77, %f75;
	fma.rn.f32 	%f79, %f78, 0f391FCB8E, 0f3AAF85ED;
	fma.rn.f32 	%f80, %f79, %f78, 0f3C1D9856;
	fma.rn.f32 	%f81, %f80, %f78, 0f3D6357BB;
	fma.rn.f32 	%f82, %f81, %f78, 0f3E75FDEC;
	fma.rn.f32 	%f83, %f82, %f78, 0f3F317218;
	fma.rn.f32 	%f84, %f83, %f78, 0f3F800000;
	cvt.rzi.s32.f32 	%r15, %f76;
	setp.gt.f32 	%p3, %f76, 0f00000000;
	selp.b32 	%r16, 0, -2097152000, %p3;
	add.s32 	%r17, %r16, 2130706432;
	mov.b32 	%f85, %r17;
	mul.f32 	%f86, %f84, %f85;
	shl.b32 	%r18, %r15, 23;
	sub.s32 	%r19, %r18, %r16;
	mov.b32 	%f87, %r19;
	mul.f32 	%f88, %f86, %f87;
	abs.f32 	%f89, %f72;
	setp.gt.f32 	%p4, %f89, 0f43180000;
	setp.lt.f32 	%p5, %f72, 0f00000000;
	selp.f32 	%f90, 0f00000000, 0f7F800000, %p5;
	selp.f32 	%f6, %f90, %f88, %p4;
	setp.eq.f32 	%p6, %f19, 0f3F800000;
	setp.eq.s32 	%p7, %r3, 0;
	or.pred  	%p8, %p6, %p7;
	@%p8 bra 	$L__BB3_9;
	setp.num.f32 	%p9, %f5, %f5;
	abs.f32 	%f91, %f3;
	setp.num.f32 	%p10, %f91, %f91;
	and.pred  	%p11, %p9, %p10;
	@%p11 bra 	$L__BB3_4;
	add.rn.f32 	%f172, %f19, %f3;
	bra.uni 	$L__BB3_9;
$L__BB3_4:
	setp.neu.f32 	%p12, %f19, 0f00000000;
	setp.neu.f32 	%p13, %f5, 0f7F800000;
	and.pred  	%p14, %p12, %p13;
	@%p14 bra 	$L__BB3_6;
	setp.neu.f32 	%p20, %f4, 0f3F800000;
	add.f32 	%f94, %f19, %f19;
	mov.b32 	%r20, %f94;
	setp.lt.s32 	%p21, %r3, 0;
	xor.b32  	%r21, %r20, 2139095040;
	selp.b32 	%r22, %r21, %r20, %p21;
	and.b32  	%r23, %r22, 2147483647;
	selp.b32 	%r24, %r23, %r22, %p20;
	mov.b32 	%f172, %r24;
	bra.uni 	$L__BB3_9;
$L__BB3_6:
	setp.eq.f32 	%p15, %f19, 0fBF800000;
	setp.eq.f32 	%p16, %f91, 0f7F800000;
	and.pred  	%p17, %p15, %p16;
	@%p17 bra 	$L__BB3_9;
	setp.geu.f32 	%p18, %f19, 0f00000000;
	mov.f32 	%f172, %f6;
	@%p18 bra 	$L__BB3_9;
	setp.neu.f32 	%p19, %f4, 0f3F800000;
	neg.f32 	%f93, %f6;
	selp.f32 	%f172, %f6, %f93, %p19;
$L__BB3_9:
	setp.eq.s32 	%p22, %r3, 0;
	abs.f32 	%f12, %f20;
	setp.lt.f32 	%p23, %f12, 0f00800000;
	mul.f32 	%f96, %f12, 0f4B800000;
	selp.f32 	%f97, %f96, %f12, %p23;
	selp.f32 	%f98, 0fC1C00000, 0f00000000, %p23;
	mov.b32 	%r25, %f97;
	add.s32 	%r26, %r25, -1060439283;
	and.b32  	%r27, %r26, -8388608;
	sub.s32 	%r28, %r25, %r27;
	mov.b32 	%f99, %r28;
	cvt.rn.f32.s32 	%f100, %r27;
	fma.rn.f32 	%f101, %f100, 0f34000000, %f98;
	add.f32 	%f102, %f99, 0fBF800000;
	add.f32 	%f103, %f99, 0f3F800000;
	rcp.approx.ftz.f32 	%f104, %f103;
	add.f32 	%f105, %f102, %f102;
	mul.f32 	%f106, %f105, %f104;
	mul.f32 	%f107, %f106, %f106;
	sub.f32 	%f108, %f102, %f106;
	add.f32 	%f109, %f108, %f108;
	neg.f32 	%f110, %f106;
	fma.rn.f32 	%f111, %f110, %f102, %f109;
	mul.rn.f32 	%f112, %f104, %f111;
	fma.rn.f32 	%f113, %f107, 0f3A2C32E4, 0f3B52E7DB;
	fma.rn.f32 	%f114, %f113, %f107, 0f3C93BB73;
	fma.rn.f32 	%f115, %f114, %f107, 0f3DF6384F;
	mul.rn.f32 	%f116, %f115, %f107;
	fma.rn.f32 	%f117, %f106, 0f3FB8AA3B, %f101;
	sub.f32 	%f118, %f101, %f117;
	fma.rn.f32 	%f119, %f106, 0f3FB8AA3B, %f118;
	fma.rn.f32 	%f120, %f112, 0f3FB8AA3B, %f119;
	fma.rn.f32 	%f121, %f106, 0f32A55E34, %f120;
	mul.f32 	%f122, %f116, 0f40400000;
	fma.rn.f32 	%f123, %f122, %f112, %f121;
	fma.rn.f32 	%f124, %f116, %f106, %f123;
	add.rn.f32 	%f125, %f117, %f124;
	neg.f32 	%f126, %f117;
	add.rn.f32 	%f127, %f125, %f126;
	neg.f32 	%f128, %f127;
	add.rn.f32 	%f129, %f124, %f128;
	mul.rn.f32 	%f130, %f125, %f3;
	neg.f32 	%f131, %f130;
	fma.rn.f32 	%f132, %f125, %f3, %f131;
	fma.rn.f32 	%f133, %f129, %f3, %f132;
	cvt.rni.f32.f32 	%f134, %f130;
	sub.f32 	%f135, %f130, %f134;
	add.f32 	%f136, %f135, %f133;
	fma.rn.f32 	%f137, %f136, 0f391FCB8E, 0f3AAF85ED;
	fma.rn.f32 	%f138, %f137, %f136, 0f3C1D9856;
	fma.rn.f32 	%f139, %f138, %f136, 0f3D6357BB;
	fma.rn.f32 	%f140, %f139, %f136, 0f3E75FDEC;
	fma.rn.f32 	%f141, %f140, %f136, 0f3F317218;
	fma.rn.f32 	%f142, %f141, %f136, 0f3F800000;
	cvt.rzi.s32.f32 	%r29, %f134;
	setp.gt.f32 	%p24, %f134, 0f00000000;
	selp.b32 	%r30, 0, -2097152000, %p24;
	add.s32 	%r31, %r30, 2130706432;
	mov.b32 	%f143, %r31;
	mul.f32 	%f144, %f142, %f143;
	shl.b32 	%r32, %r29, 23;
	sub.s32 	%r33, %r32, %r30;
	mov.b32 	%f145, %r33;
	mul.f32 	%f146, %f144, %f145;
	abs.f32 	%f147, %f130;
	setp.gt.f32 	%p25, %f147, 0f43180000;
	setp.lt.f32 	%p26, %f130, 0f00000000;
	selp.f32 	%f148, 0f00000000, 0f7F800000, %p26;
	selp.f32 	%f13, %f148, %f146, %p25;
	setp.eq.f32 	%p27, %f20, 0f3F800000;
	or.pred  	%p28, %p27, %p22;
	mov.f32 	%f173, 0f3F800000;
	@%p28 bra 	$L__BB3_17;
	setp.num.f32 	%p29, %f12, %f12;
	abs.f32 	%f149, %f3;
	setp.num.f32 	%p30, %f149, %f149;
	and.pred  	%p31, %p29, %p30;
	@%p31 bra 	$L__BB3_12;
	add.rn.f32 	%f173, %f20, %f3;
	bra.uni 	$L__BB3_17;
$L__BB3_12:
	setp.neu.f32 	%p32, %f20, 0f00000000;
	setp.neu.f32 	%p33, %f12, 0f7F800000;
	and.pred  	%p34, %p32, %p33;
	@%p34 bra 	$L__BB3_14;
	setp.neu.f32 	%p40, %f4, 0f3F800000;
	add.f32 	%f152, %f20, %f20;
	mov.b32 	%r34, %f152;
	setp.lt.s32 	%p41, %r3, 0;
	xor.b32  	%r35, %r34, 2139095040;
	selp.b32 	%r36, %r35, %r34, %p41;
	and.b32  	%r37, %r36, 2147483647;
	selp.b32 	%r38, %r37, %r36, %p40;
	mov.b32 	%f173, %r38;
	bra.uni 	$L__BB3_17;
$L__BB3_14:
	setp.eq.f32 	%p35, %f20, 0fBF800000;
	setp.eq.f32 	%p36, %f149, 0f7F800000;
	and.pred  	%p37, %p35, %p36;
	@%p37 bra 	$L__BB3_17;
	setp.geu.f32 	%p38, %f20, 0f00000000;
	mov.f32 	%f173, %f13;
	@%p38 bra 	$L__BB3_17;
	setp.neu.f32 	%p39, %f4, 0f3F800000;
	neg.f32 	%f151, %f13;
	selp.f32 	%f173, %f13, %f151, %p39;
$L__BB3_17:
	mov.f32 	%f153, 0f3F800000;
	sub.f32 	%f154, %f153, %f172;
	sub.f32 	%f155, %f153, %f173;
	div.rn.f32 	%f156, %f1, %f155;
	sqrt.rn.f32 	%f157, %f155;
	mul.f32 	%f158, %f21, %f157;
	div.rn.f32 	%f159, %f158, %f154;
	cvta.to.global.u64 	%rd12, %rd2;
	add.s64 	%rd14, %rd12, %rd8;
	ld.global.f32 	%f160, [%rd14];
	sqrt.rn.f32 	%f161, %f156;
	add.f32 	%f162, %f161, 0f322BCC77;
	div.rn.f32 	%f163, %f2, %f154;
	div.rn.f32 	%f164, %f163, %f162;
	cvt.rn.f32.s32 	%f165, %r2;
	mul.f32 	%f166, %f22, %f165;
	mul.f32 	%f167, %f166, %f160;
	sub.f32 	%f168, %f164, %f167;
	mul.f32 	%f169, %f159, %f168;
	sub.f32 	%f170, %f160, %f169;
	st.global.f32 	[%rd14], %f170;
$L__BB3_18:
	ret;

}
	// .globl	adam_bn
.visible .entry adam_bn(
	.param .u64 .ptr .align 1 adam_bn_param_0,
	.param .u64 .ptr .align 1 adam_bn_param_1,
	.param .u64 .ptr .align 1 adam_bn_param_2,
	.param .u64 .ptr .align 1 adam_bn_param_3,
	.param .f32 adam_bn_param_4,
	.param .f32 adam_bn_param_5,
	.param .f32 adam_bn_param_6,
	.param .u32 adam_bn_param_7,
	.param .u32 adam_bn_param_8,
	.param .u32 adam_bn_param_9
)
{
	.reg .pred 	%p<42>;
	.reg .b32 	%r<39>;
	.reg .b32 	%f<167>;
	.reg .b64 	%rd<15>;

	ld.param.u64 	%rd1, [adam_bn_param_0];
	ld.param.u64 	%rd2, [adam_bn_param_1];
	ld.param.u64 	%rd3, [adam_bn_param_2];
	ld.param.u64 	%rd4, [adam_bn_param_3];
	ld.param.f32 	%f20, [adam_bn_param_4];
	ld.param.f32 	%f21, [adam_bn_param_5];
	ld.param.f32 	%f22, [adam_bn_param_6];
	ld.param.u32 	%r4, [adam_bn_param_7];
	ld.param.u32 	%r2, [adam_bn_param_8];
	ld.param.u32 	%r3, [adam_bn_param_9];
	mov.u32 	%r5, %ctaid.x;
	mov.u32 	%r6, %ctaid.y;
	mov.u32 	%r7, %nctaid.x;
	mad.lo.s32 	%r8, %r6, %r7, %r5;
	mov.u32 	%r9, %ntid.x;
	mov.u32 	%r10, %tid.x;
	mad.lo.s32 	%r1, %r8, %r9, %r10;
	setp.ge.s32 	%p1, %r1, %r4;
	mov.f32 	%f165, 0f3F800000;
	@%p1 bra 	$L__BB4_18;
	cvta.to.global.u64 	%rd5, %rd1;
	cvta.to.global.u64 	%rd6, %rd3;
	cvta.to.global.u64 	%rd7, %rd4;
	mul.wide.s32 	%rd8, %r1, 4;
	add.s64 	%rd9, %rd5, %rd8;
	ld.global.f32 	%f24, [%rd9];
	cvt.rn.f32.s32 	%f25, %r2;
	div.rn.f32 	%f26, %f24, %f25;
	add.s64 	%rd10, %rd6, %rd8;
	ld.global.f32 	%f27, [%rd10];
	mov.f32 	%f23, 0f3F800000;
	sub.f32 	%f28, %f23, %f20;
	mul.f32 	%f29, %f28, %f26;
	fma.rn.f32 	%f30, %f20, %f27, %f29;
	st.global.f32 	[%rd10], %f30;
	add.s64 	%rd11, %rd7, %rd8;
	ld.global.f32 	%f31, [%rd11];
	mul.f32 	%f32, %f21, %f31;
	sub.f32 	%f33, %f23, %f21;
	mul.f32 	%f34, %f33, %f26;
	fma.rn.f32 	%f1, %f26, %f34, %f32;
	st.global.f32 	[%rd11], %f1;
	ld.global.f32 	%f2, [%rd10];
	cvt.rn.f32.s32 	%f3, %r3;
	mul.f32 	%f35, %f3, 0f3F000000;
	cvt.rzi.f32.f32 	%f36, %f35;
	add.f32 	%f37, %f36, %f36;
	sub.f32 	%f38, %f3, %f37;
	abs.f32 	%f4, %f38;
	abs.f32 	%f5, %f20;
	setp.lt.f32 	%p2, %f5, 0f00800000;
	mul.f32 	%f39, %f5, 0f4B800000;
	selp.f32 	%f40, %f39, %f5, %p2;
	selp.f32 	%f41, 0fC1C00000, 0f00000000, %p2;
	mov.b32 	%r11, %f40;
	add.s32 	%r12, %r11, -1060439283;
	and.b32  	%r13, %r12, -8388608;
	sub.s32 	%r14, %r11, %r13;
	mov.b32 	%f42, %r14;
	cvt.rn.f32.s32 	%f43, %r13;
	fma.rn.f32 	%f44, %f43, 0f34000000, %f41;
	add.f32 	%f45, %f42, 0fBF800000;
	add.f32 	%f46, %f42, 0f3F800000;
	rcp.approx.ftz.f32 	%f47, %f46;
	add.f32 	%f48, %f45, %f45;
	mul.f32 	%f49, %f48, %f47;
	mul.f32 	%f50, %f49, %f49;
	sub.f32 	%f51, %f45, %f49;
	add.f32 	%f52, %f51, %f51;
	neg.f32 	%f53, %f49;
	fma.rn.f32 	%f54, %f53, %f45, %f52;
	mul.rn.f32 	%f55, %f47, %f54;
	fma.rn.f32 	%f56, %f50, 0f3A2C32E4, 0f3B52E7DB;
	fma.rn.f32 	%f57, %f56, %f50, 0f3C93BB73;
	fma.rn.f32 	%f58, %f57, %f50, 0f3DF6384F;
	mul.rn.f32 	%f59, %f58, %f50;
	fma.rn.f32 	%f60, %f49, 0f3FB8AA3B, %f44;
	sub.f32 	%f61, %f44, %f60;
	fma.rn.f32 	%f62, %f49, 0f3FB8AA3B, %f61;
	fma.rn.f32 	%f63, %f55, 0f3FB8AA3B, %f62;
	fma.rn.f32 	%f64, %f49, 0f32A55E34, %f63;
	mul.f32 	%f65, %f59, 0f40400000;
	fma.rn.f32 	%f66, %f65, %f55, %f64;
	fma.rn.f32 	%f67, %f59, %f49, %f66;
	add.rn.f32 	%f68, %f60, %f67;
	neg.f32 	%f69, %f60;
	add.rn.f32 	%f70, %f68, %f69;
	neg.f32 	%f71, %f70;
	add.rn.f32 	%f72, %f67, %f71;
	mul.rn.f32 	%f73, %f68, %f3;
	neg.f32 	%f74, %f73;
	fma.rn.f32 	%f75, %f68, %f3, %f74;
	fma.rn.f32 	%f76, %f72, %f3, %f75;
	cvt.rni.f32.f32 	%f77, %f73;
	sub.f32 	%f78, %f73, %f77;
	add.f32 	%f79, %f78, %f76;
	fma.rn.f32 	%f80, %f79, 0f391FCB8E, 0f3AAF85ED;
	fma.rn.f32 	%f81, %f80, %f79, 0f3C1D9856;
	fma.rn.f32 	%f82, %f81, %f79, 0f3D6357BB;
	fma.rn.f32 	%f83, %f82, %f79, 0f3E75FDEC;
	fma.rn.f32 	%f84, %f83, %f79, 0f3F317218;
	fma.rn.f32 	%f85, %f84, %f79, 0f3F800000;
	cvt.rzi.s32.f32 	%r15, %f77;
	setp.gt.f32 	%p3, %f77, 0f00000000;
	selp.b32 	%r16, 0, -2097152000, %p3;
	add.s32 	%r17, %r16, 2130706432;
	mov.b32 	%f86, %r17;
	mul.f32 	%f87, %f85, %f86;
	shl.b32 	%r18, %r15, 23;
	sub.s32 	%r19, %r18, %r16;
	mov.b32 	%f88, %r19;
	mul.f32 	%f89, %f87, %f88;
	abs.f32 	%f90, %f73;
	setp.gt.f32 	%p4, %f90, 0f43180000;
	setp.lt.f32 	%p5, %f73, 0f00000000;
	selp.f32 	%f91, 0f00000000, 0f7F800000, %p5;
	selp.f32 	%f6, %f91, %f89, %p4;
	setp.eq.f32 	%p6, %f20, 0f3F800000;
	setp.eq.s32 	%p7, %r3, 0;
	or.pred  	%p8, %p6, %p7;
	@%p8 bra 	$L__BB4_9;
	setp.num.f32 	%p9, %f5, %f5;
	abs.f32 	%f92, %f3;
	setp.num.f32 	%p10, %f92, %f92;
	and.pred  	%p11, %p9, %p10;
	@%p11 bra 	$L__BB4_4;
	add.rn.f32 	%f165, %f20, %f3;
	bra.uni 	$L__BB4_9;
$L__BB4_4:
	setp.neu.f32 	%p12, %f20, 0f00000000;
	setp.neu.f32 	%p13, %f5, 0f7F800000;
	and.pred  	%p14, %p12, %p13;
	@%p14 bra 	$L__BB4_6;
	setp.neu.f32 	%p20, %f4, 0f3F800000;
	add.f32 	%f95, %f20, %f20;
	mov.b32 	%r20, %f95;
	setp.lt.s32 	%p21, %r3, 0;
	xor.b32  	%r21, %r20, 2139095040;
	selp.b32 	%r22, %r21, %r20, %p21;
	and.b32  	%r23, %r22, 2147483647;
	selp.b32 	%r24, %r23, %r22, %p20;
	mov.b32 	%f165, %r24;
	bra.uni 	$L__BB4_9;
$L__BB4_6:
	setp.eq.f32 	%p15, %f20, 0fBF800000;
	setp.eq.f32 	%p16, %f92, 0f7F800000;
	and.pred  	%p17, %p15, %p16;
	@%p17 bra 	$L__BB4_9;
	setp.geu.f32 	%p18, %f20, 0f00000000;
	mov.f32 	%f165, %f6;
	@%p18 bra 	$L__BB4_9;
	setp.neu.f32 	%p19, %f4, 0f3F800000;
	neg.f32 	%f94, %f6;
	selp.f32 	%f165, %f6, %f94, %p19;
$L__BB4_9:
	setp.eq.s32 	%p22, %r3, 0;
	mov.f32 	%f166, 0f3F800000;
	sub.f32 	%f97, %f166, %f165;
	div.rn.f32 	%f12, %f2, %f97;
	abs.f32 	%f13, %f21;
	setp.lt.f32 	%p23, %f13, 0f00800000;
	mul.f32 	%f98, %f13, 0f4B800000;
	selp.f32 	%f99, %f98, %f13, %p23;
	selp.f32 	%f100, 0fC1C00000, 0f00000000, %p23;
	mov.b32 	%r25, %f99;
	add.s32 	%r26, %r25, -1060439283;
	and.b32  	%r27, %r26, -8388608;
	sub.s32 	%r28, %r25, %r27;
	mov.b32 	%f101, %r28;
	cvt.rn.f32.s32 	%f102, %r27;
	fma.rn.f32 	%f103, %f102, 0f34000000, %f100;
	add.f32 	%f104, %f101, 0fBF800000;
	add.f32 	%f105, %f101, 0f3F800000;
	rcp.approx.ftz.f32 	%f106, %f105;
	add.f32 	%f107, %f104, %f104;
	mul.f32 	%f108, %f107, %f106;
	mul.f32 	%f109, %f108, %f108;
	sub.f32 	%f110, %f104, %f108;
	add.f32 	%f111, %f110, %f110;
	neg.f32 	%f112, %f108;
	fma.rn.f32 	%f113, %f112, %f104, %f111;
	mul.rn.f32 	%f114, %f106, %f113;
	fma.rn.f32 	%f115, %f109, 0f3A2C32E4, 0f3B52E7DB;
	fma.rn.f32 	%f116, %f115, %f109, 0f3C93BB73;
	fma.rn.f32 	%f117, %f116, %f109, 0f3DF6384F;
	mul.rn.f32 	%f118, %f117, %f109;
	fma.rn.f32 	%f119, %f108, 0f3FB8AA3B, %f103;
	sub.f32 	%f120, %f103, %f119;
	fma.rn.f32 	%f121, %f108, 0f3FB8AA3B, %f120;
	fma.rn.f32 	%f122, %f114, 0f3FB8AA3B, %f121;
	fma.rn.f32 	%f123, %f108, 0f32A55E34, %f122;
	mul.f32 	%f124, %f118, 0f40400000;
	fma.rn.f32 	%f125, %f124, %f114, %f123;
	fma.rn.f32 	%f126, %f118, %f108, %f125;
	add.rn.f32 	%f127, %f119, %f126;
	neg.f32 	%f128, %f119;
	add.rn.f32 	%f129, %f127, %f128;
	neg.f32 	%f130, %f129;
	add.rn.f32 	%f131, %f126, %f130;
	mul.rn.f32 	%f132, %f127, %f3;
	neg.f32 	%f133, %f132;
	fma.rn.f32 	%f134, %f127, %f3, %f133;
	fma.rn.f32 	%f135, %f131, %f3, %f134;
	cvt.rni.f32.f32 	%f136, %f132;
	sub.f32 	%f137, %f132, %f136;
	add.f32 	%f138, %f137, %f135;
	fma.rn.f32 	%f139, %f138, 0f391FCB8E, 0f3AAF85ED;
	fma.rn.f32 	%f140, %f139, %f138, 0f3C1D9856;
	fma.rn.f32 	%f141, %f140, %f138, 0f3D6357BB;
	fma.rn.f32 	%f142, %f141, %f138, 0f3E75FDEC;
	fma.rn.f32 	%f143, %f142, %f138, 0f3F317218;
	fma.rn.f32 	%f144, %f143, %f138, 0f3F800000;
	cvt.rzi.s32.f32 	%r29, %f136;
	setp.gt.f32 	%p24, %f136, 0f00000000;
	selp.b32 	%r30, 0, -2097152000, %p24;
	add.s32 	%r31, %r30, 2130706432;
	mov.b32 	%f145, %r31;
	mul.f32 	%f146, %f144, %f145;
	shl.b32 	%r32, %r29, 23;
	sub.s32 	%r33, %r32, %r30;
	mov.b32 	%f147, %r33;
	mul.f32 	%f148, %f146, %f147;
	abs.f32 	%f149, %f132;
	setp.gt.f32 	%p25, %f149, 0f43180000;
	setp.lt.f32 	%p26, %f132, 0f00000000;
	selp.f32 	%f150, 0f00000000, 0f7F800000, %p26;
	selp.f32 	%f14, %f150, %f148, %p25;
	setp.eq.f32 	%p27, %f21, 0f3F800000;
	or.pred  	%p28, %p27, %p22;
	@%p28 bra 	$L__BB4_17;
	setp.num.f32 	%p29, %f13, %f13;
	abs.f32 	%f151, %f3;
	setp.num.f32 	%p30, %f151, %f151;
	and.pred  	%p31, %p29, %p30;
	@%p31 bra 	$L__BB4_12;
	add.rn.f32 	%f166, %f21, %f3;
	bra.uni 	$L__BB4_17;
$L__BB4_12:
	setp.neu.f32 	%p32, %f21, 0f00000000;
	setp.neu.f32 	%p33, %f13, 0f7F800000;
	and.pred  	%p34, %p32, %p33;
	@%p34 bra 	$L__BB4_14;
	setp.neu.f32 	%p40, %f4, 0f3F800000;
	add.f32 	%f154, %f21, %f21;
	mov.b32 	%r34, %f154;
	setp.lt.s32 	%p41, %r3, 0;
	xor.b32  	%r35, %r34, 2139095040;
	selp.b32 	%r36, %r35, %r34, %p41;
	and.b32  	%r37, %r36, 2147483647;
	selp.b32 	%r38, %r37, %r36, %p40;
	mov.b32 	%f166, %r38;
	bra.uni 	$L__BB4_17;
$L__BB4_14:
	setp.eq.f32 	%p35, %f21, 0fBF800000;
	setp.eq.f32 	%p36, %f151, 0f7F800000;
	and.pred  	%p37, %p35, %p36;
	@%p37 bra 	$L__BB4_17;
	setp.geu.f32 	%p38, %f21, 0f00000000;
	mov.f32 	%f166, %f14;
	@%p38 bra 	$L__BB4_17;
	setp.neu.f32 	%p39, %f4, 0f3F800000;
	neg.f32 	%f153, %f14;
	selp.f32 	%f166, %f14, %f153, %p39;
$L__BB4_17:
	mov.f32 	%f155, 0f3F800000;
	sub.f32 	%f156, %f155, %f166;
	div.rn.f32 	%f157, %f1, %f156;
	cvta.to.global.u64 	%rd12, %rd2;
	add.s64 	%rd14, %rd12, %rd8;
	ld.global.f32 	%f158, [%rd14];
	mul.f32 	%f159, %f22, %f12;
	sqrt.rn.f32 	%f160, %f157;
	add.f32 	%f161, %f160, 0f322BCC77;
	div.rn.f32 	%f162, %f159, %f161;
	sub.f32 	%f163, %f158, %f162;
	st.global.f32 	[%rd14], %f163;
$L__BB4_18:
	ret;

}
	// .globl	adamw_bn
.visible .entry adamw_bn(
	.param .u64 .ptr .align 1 adamw_bn_param_0,
	.param .u64 .ptr .align 1 adamw_bn_param_1,
	.param .u64 .ptr .align 1 adamw_bn_param_2,
	.param .u64 .ptr .align 1 adamw_bn_param_3,
	.param .f32 adamw_bn_param_4,
	.param .f32 adamw_bn_param_5,
	.param .f32 adamw_bn_param_6,
	.param .f32 adamw_bn_param_7,
	.param .u32 adamw_bn_param_8,
	.param .u32 adamw_bn_param_9,
	.param .u32 adamw_bn_param_10
)
{
	.reg .pred 	%p<42>;
	.reg .b32 	%r<38>;
	.reg .b32 	%f<167>;
	.reg .b64 	%rd<15>;

	ld.param.u64 	%rd1, [adamw_bn_param_0];
	ld.param.u64 	%rd2, [adamw_bn_param_1];
	ld.param.u64 	%rd3, [adamw_bn_param_2];
	ld.param.u64 	%rd4, [adamw_bn_param_3];
	ld.param.f32 	%f20, [adamw_bn_param_4];
	ld.param.f32 	%f21, [adamw_bn_param_5];
	ld.param.f32 	%f22, [adamw_bn_param_6];
	ld.param.f32 	%f23, [adamw_bn_param_7];
	ld.param.u32 	%r3, [adamw_bn_param_8];
	ld.param.u32 	%r2, [adamw_bn_param_10];
	mov.u32 	%r4, %ctaid.x;
	mov.u32 	%r5, %ctaid.y;
	mov.u32 	%r6, %nctaid.x;
	mad.lo.s32 	%r7, %r5, %r6, %r4;
	mov.u32 	%r8, %ntid.x;
	mov.u32 	%r9, %tid.x;
	mad.lo.s32 	%r1, %r7, %r8, %r9;
	setp.ge.s32 	%p1, %r1, %r3;
	mov.f32 	%f165, 0f3F800000;
	@%p1 bra 	$L__BB5_18;
	cvta.to.global.u64 	%rd5, %rd1;
	cvta.to.global.u64 	%rd6, %rd3;
	cvta.to.global.u64 	%rd7, %rd4;
	mul.wide.s32 	%rd8, %r1, 4;
	add.s64 	%rd9, %rd5, %rd8;
	ld.global.f32 	%f25, [%rd9];
	add.s64 	%rd10, %rd6, %rd8;
	ld.global.f32 	%f26, [%rd10];
	mul.f32 	%f27, %f20, %f26;
	mov.f32 	%f24, 0f3F800000;
	sub.f32 	%f28, %f24, %f20;
	fma.rn.f32 	%f29, %f28, %f25, %f27;
	st.global.f32 	[%rd10], %f29;
	add.s64 	%rd11, %rd7, %rd8;
	ld.global.f32 	%f30, [%rd11];
	mul.f32 	%f31, %f21, %f30;
	sub.f32 	%f32, %f24, %f21;
	mul.f32 	%f33, %f32, %f25;
	fma.rn.f32 	%f1, %f25, %f33, %f31;
	st.global.f32 	[%rd11], %f1;
	ld.global.f32 	%f2, [%rd10];
	cvt.rn.f32.s32 	%f3, %r2;
	mul.f32 	%f34, %f3, 0f3F000000;
	cvt.rzi.f32.f32 	%f35, %f34;
	add.f32 	%f36, %f35, %f35;
	sub.f32 	%f37, %f3, %f36;
	abs.f32 	%f4, %f37;
	abs.f32 	%f5, %f20;
	setp.lt.f32 	%p2, %f5, 0f00800000;
	mul.f32 	%f38, %f5, 0f4B800000;
	selp.f32 	%f39, %f38, %f5, %p2;
	selp.f32 	%f40, 0fC1C00000, 0f00000000, %p2;
	mov.b32 	%r10, %f39;
	add.s32 	%r11, %r10, -1060439283;
	and.b32  	%r12, %r11, -8388608;
	sub.s32 	%r13, %r10, %r12;
	mov.b32 	%f41, %r13;
	cvt.rn.f32.s32 	%f42, %r12;
	fma.rn.f32 	%f43, %f42, 0f34000000, %f40;
	add.f32 	%f44, %f41, 0fBF800000;
	add.f32 	%f45, %f41, 0f3F800000;
	rcp.approx.ftz.f32 	%f46, %f45;
	add.f32 	%f47, %f44, %f44;
	mul.f32 	%f48, %f47, %f46;
	mul.f32 	%f49, %f48, %f48;
	sub.f32 	%f50, %f44, %f48;
	add.f32 	%f51, %f50, %f50;
	neg.f32 	%f52, %f48;
	fma.rn.f32 	%f53, %f52, %f44, %f51;
	mul.rn.f32 	%f54, %f46, %f53;
	fma.rn.f32 	%f55, %f49, 0f3A2C32E4, 0f3B52E7DB;
	fma.rn.f32 	%f56, %f55, %f49, 0f3C93BB73;
	fma.rn.f32 	%f57, %f56, %f49, 0f3DF6384F;
	mul.rn.f32 	%f58, %f57, %f49;
	fma.rn.f32 	%f59, %f48, 0f3FB8AA3B, %f43;
	sub.f32 	%f60, %f43, %f59;
	fma.rn.f32 	%f61, %f48, 0f3FB8AA3B, %f60;
	fma.rn.f32 	%f62, %f54, 0f3FB8AA3B, %f61;
	fma.rn.f32 	%f63, %f48, 0f32A55E34, %f62;
	mul.f32 	%f64, %f58, 0f40400000;
	fma.rn.f32 	%f65, %f64, %f54, %f63;
	fma.rn.f32 	%f66, %f58, %f48, %f65;
	add.rn.f32 	%f67, %f59, %f66;
	neg.f32 	%f68, %f59;
	add.rn.f32 	%f69, %f67, %f68;
	neg.f32 	%f70, %f69;
	add.rn.f32 	%f71, %f66, %f70;
	mul.rn.f32 	%f72, %f67, %f3;
	neg.f32 	%f73, %f72;
	fma.rn.f32 	%f74, %f67, %f3, %f73;
	fma.rn.f32 	%f75, %f71, %f3, %f74;
	cvt.rni.f32.f32 	%f76, %f72;
	sub.f32 	%f77, %f72, %f76;
	add.f32 	%f78, %f77, %f75;
	fma.rn.f32 	%f79, %f78, 0f391FCB8E, 0f3AAF85ED;
	fma.rn.f32 	%f80, %f79, %f78, 0f3C1D9856;
	fma.rn.f32 	%f81, %f80, %f78, 0f3D6357BB;
	fma.rn.f32 	%f82, %f81, %f78, 0f3E75FDEC;
	fma.rn.f32 	%f83, %f82, %f78, 0f3F317218;
	fma.rn.f32 	%f84, %f83, %f78, 0f3F800000;
	cvt.rzi.s32.f32 	%r14, %f76;
	setp.gt.f32 	%p3, %f76, 0f00000000;
	selp.b32 	%r15, 0, -2097152000, %p3;
	add.s32 	%r16, %r15, 2130706432;
	mov.b32 	%f85, %r16;
	mul.f32 	%f86, %f84, %f85;
	shl.b32 	%r17, %r14, 23;
	sub.s32 	%r18, %r17, %r15;
	mov.b32 	%f87, %r18;
	mul.f32 	%f88, %f86, %f87;
	abs.f32 	%f89, %f72;
	setp.gt.f32 	%p4, %f89, 0f43180000;
	setp.lt.f32 	%p5, %f72, 0f00000000;
	selp.f32 	%f90, 0f00000000, 0f7F800000, %p5;
	selp.f32 	%f6, %f90, %f88, %p4;
	setp.eq.f32 	%p6, %f20, 0f3F800000;
	setp.eq.s32 	%p7, %r2, 0;
	or.pred  	%p8, %p6, %p7;
	@%p8 bra 	$L__BB5_9;
	setp.num.f32 	%p9, %f5, %f5;
	abs.f32 	%f91, %f3;
	setp.num.f32 	%p10, %f91, %f91;
	and.pred  	%p11, %p9, %p10;
	@%p11 bra 	$L__BB5_4;
	add.rn.f32 	%f165, %f20, %f3;
	bra.uni 	$L__BB5_9;
$L__BB5_4:
	setp.neu.f32 	%p12, %f20, 0f00000000;
	setp.neu.f32 	%p13, %f5, 0f7F800000;
	and.pred  	%p14, %p12, %p13;
	@%p14 bra 	$L__BB5_6;
	setp.neu.f32 	%p20, %f4, 0f3F800000;
	add.f32 	%f94, %f20, %f20;
	mov.b32 	%r19, %f94;
	setp.lt.s32 	%p21, %r2, 0;
	xor.b32  	%r20, %r19, 2139095040;
	selp.b32 	%r21, %r20, %r19, %p21;
	and.b32  	%r22, %r21, 2147483647;
	selp.b32 	%r23, %r22, %r21, %p20;
	mov.b32 	%f165, %r23;
	bra.uni 	$L__BB5_9;
$L__BB5_6:
	setp.eq.f32 	%p15, %f20, 0fBF800000;
	setp.eq.f32 	%p16, %f91, 0f7F800000;
	and.pred  	%p17, %p15, %p16;
	@%p17 bra 	$L__BB5_9;
	setp.geu.f32 	%p18, %f20, 0f00000000;
	mov.f32 	%f165, %f6;
	@%p18 bra 	$L__BB5_9;
	setp.neu.f32 	%p19, %f4, 0f3F800000;
	neg.f32 	%f93, %f6;
	selp.f32 	%f165, %f6, %f93, %p19;
$L__BB5_9:
	setp.eq.s32 	%p22, %r2, 0;
	mov.f32 	%f166, 0f3F800000;
	sub.f32 	%f96, %f166, %f165;
	div.rn.f32 	%f12, %f2, %f96;
	abs.f32 	%f13, %f21;
	setp.lt.f32 	%p23, %f13, 0f00800000;
	mul.f32 	%f97, %f13, 0f4B800000;
	selp.f32 	%f98, %f97, %f13, %p23;
	selp.f32 	%f99, 0fC1C00000, 0f00000000, %p23;
	mov.b32 	%r24, %f98;
	add.s32 	%r25, %r24, -1060439283;
	and.b32  	%r26, %r25, -8388608;
	sub.s32 	%r27, %r24, %r26;
	mov.b32 	%f100, %r27;
	cvt.rn.f32.s32 	%f101, %r26;
	fma.rn.f32 	%f102, %f101, 0f34000000, %f99;
	add.f32 	%f103, %f100, 0fBF800000;
	add.f32 	%f104, %f100, 0f3F800000;
	rcp.approx.ftz.f32 	%f105, %f104;
	add.f32 	%f106, %f103, %f103;
	mul.f32 	%f107, %f106, %f105;
	mul.f32 	%f108, %f107, %f107;
	sub.f32 	%f109, %f103, %f107;
	add.f32 	%f110, %f109, %f109;
	neg.f32 	%f111, %f107;
	fma.rn.f32 	%f112, %f111, %f103, %f110;
	mul.rn.f32 	%f113, %f105, %f112;
	fma.rn.f32 	%f114, %f108, 0f3A2C32E4, 0f3B52E7DB;
	fma.rn.f32 	%f115, %f114, %f108, 0f3C93BB73;
	fma.rn.f32 	%f116, %f115, %f108, 0f3DF6384F;
	mul.rn.f32 	%f117, %f116, %f108;
	fma.rn.f32 	%f118, %f107, 0f3FB8AA3B, %f102;
	sub.f32 	%f119, %f102, %f118;
	fma.rn.f32 	%f120, %f107, 0f3FB8AA3B, %f119;
	fma.rn.f32 	%f121, %f113, 0f3FB8AA3B, %f120;
	fma.rn.f32 	%f122, %f107, 0f32A55E34, %f121;
	mul.f32 	%f123, %f117, 0f40400000;
	fma.rn.f32 	%f124, %f123, %f113, %f122;
	fma.rn.f32 	%f125, %f117, %f107, %f124;
	add.rn.f32 	%f126, %f118, %f125;
	neg.f32 	%f127, %f118;
	add.rn.f32 	%f128, %f126, %f127;
	neg.f32 	%f129, %f128;
	add.rn.f32 	%f130, %f125, %f129;
	mul.rn.f32 	%f131, %f126, %f3;
	neg.f32 	%f132, %f131;
	fma.rn.f32 	%f133, %f126, %f3, %f132;
	fma.rn.f32 	%f134, %f130, %f3, %f133;
	cvt.rni.f32.f32 	%f135, %f131;
	sub.f32 	%f136, %f131, %f135;
	add.f32 	%f137, %f136, %f134;
	fma.rn.f32 	%f138, %f137, 0f391FCB8E, 0f3AAF85ED;
	fma.rn.f32 	%f139, %f138, %f137, 0f3C1D9856;
	fma.rn.f32 	%f140, %f139, %f137, 0f3D6357BB;
	fma.rn.f32 	%f141, %f140, %f137, 0f3E75FDEC;
	fma.rn.f32 	%f142, %f141, %f137, 0f3F317218;
	fma.rn.f32 	%f143, %f142, %f137, 0f3F800000;
	cvt.rzi.s32.f32 	%r28, %f135;
	setp.gt.f32 	%p24, %f135, 0f00000000;
	selp.b32 	%r29, 0, -2097152000, %p24;
	add.s32 	%r30, %r29, 2130706432;
	mov.b32 	%f144, %r30;
	mul.f32 	%f145, %f143, %f144;
	shl.b32 	%r31, %r28, 23;
	sub.s32 	%r32, %r31, %r29;
	mov.b32 	%f146, %r32;
	mul.f32 	%f147, %f145, %f146;
	abs.f32 	%f148, %f131;
	setp.gt.f32 	%p25, %f148, 0f43180000;
	setp.lt.f32 	%p26, %f131, 0f00000000;
	selp.f32 	%f149, 0f00000000, 0f7F800000, %p26;
	selp.f32 	%f14, %f149, %f147, %p25;
	setp.eq.f32 	%p27, %f21, 0f3F800000;
	or.pred  	%p28, %p27, %p22;
	@%p28 bra 	$L__BB5_17;
	setp.num.f32 	%p29, %f13, %f13;
	abs.f32 	%f150, %f3;
	setp.num.f32 	%p30, %f150, %f150;
	and.pred  	%p31, %p29, %p30;
	@%p31 bra 	$L__BB5_12;
	add.rn.f32 	%f166, %f21, %f3;
	bra.uni 	$L__BB5_17;
$L__BB5_12:
	setp.neu.f32 	%p32, %f21, 0f00000000;
	setp.neu.f32 	%p33, %f13, 0f7F800000;
	and.pred  	%p34, %p32, %p33;
	@%p34 bra 	$L__BB5_14;
	setp.neu.f32 	%p40, %f4, 0f3F800000;
	add.f32 	%f153, %f21, %f21;
	mov.b32 	%r33, %f153;
	setp.lt.s32 	%p41, %r2, 0;
	xor.b32  	%r34, %r33, 2139095040;
	selp.b32 	%r35, %r34, %r33, %p41;
	and.b32  	%r36, %r35, 2147483647;
	selp.b32 	%r37, %r36, %r35, %p40;
	mov.b32 	%f166, %r37;
	bra.uni 	$L__BB5_17;
$L__BB5_14:
	setp.eq.f32 	%p35, %f21, 0fBF800000;
	setp.eq.f32 	%p36, %f150, 0f7F800000;
	and.pred  	%p37, %p35, %p36;
	@%p37 bra 	$L__BB5_17;
	setp.geu.f32 	%p38, %f21, 0f00000000;
	mov.f32 	%f166, %f14;
	@%p38 bra 	$L__BB5_17;
	setp.neu.f32 	%p39, %f4, 0f3F800000;
	neg.f32 	%f152, %f14;
	selp.f32 	%f166, %f14, %f152, %p39;
$L__BB5_17:
	mov.f32 	%f154, 0f3F800000;
	sub.f32 	%f155, %f154, %f166;
	div.rn.f32 	%f156, %f1, %f155;
	sqrt.rn.f32 	%f157, %f156;
	add.f32 	%f158, %f157, 0f322BCC77;
	div.rn.f32 	%f159, %f12, %f158;
	cvta.to.global.u64 	%rd12, %rd2;
	add.s64 	%rd14, %rd12, %rd8;
	ld.global.f32 	%f160, [%rd14];
	fma.rn.f32 	%f161, %f23, %f160, %f159;
	mul.f32 	%f162, %f22, %f161;
	sub.f32 	%f163, %f160, %f162;
	st.global.f32 	[%rd14], %f163;
$L__BB5_18:
	ret;

}
	// .globl	sgd
.visible .entry sgd(
	.param .u64 .ptr .align 1 sgd_param_0,
	.param .u64 .ptr .align 1 sgd_param_1,
	.param .u64 .ptr .align 1 sgd_param_2,
	.param .f32 sgd_param_3,
	.param .f32 sgd_param_4,
	.param .f32 sgd_param_5,
	.param .u32 sgd_param_6,
	.param .u32 sgd_param_7,
	.param .u32 sgd_param_8
)
{
	.reg .pred 	%p<3>;
	.reg .b32 	%r<11>;
	.reg .b32 	%f<17>;
	.reg .b64 	%rd<14>;

	ld.param.u64 	%rd3, [sgd_param_0];
	ld.param.u64 	%rd5, [sgd_param_1];
	ld.param.u64 	%rd4, [sgd_param_2];
	ld.param.f32 	%f4, [sgd_param_3];
	ld.param.f32 	%f5, [sgd_param_4];
	ld.param.f32 	%f6, [sgd_param_5];
	ld.param.u32 	%r4, [sgd_param_6];
	ld.param.u32 	%r2, [sgd_param_7];
	ld.param.u32 	%r3, [sgd_param_8];
	cvta.to.global.u64 	%rd1, %rd5;
	mov.u32 	%r5, %ctaid.x;
	mov.u32 	%r6, %ctaid.y;
	mov.u32 	%r7, %nctaid.x;
	mad.lo.s32 	%r8, %r6, %r7, %r5;
	mov.u32 	%r9, %ntid.x;
	mov.u32 	%r10, %tid.x;
	mad.lo.s32 	%r1, %r8, %r9, %r10;
	setp.ge.s32 	%p1, %r1, %r4;
	@%p1 bra 	$L__BB6_5;
	cvta.to.global.u64 	%rd6, %rd4;
	cvta.to.global.u64 	%rd7, %rd3;
	mul.wide.s32 	%rd8, %r1, 4;
	add.s64 	%rd9, %rd7, %rd8;
	ld.global.f32 	%f7, [%rd9];
	cvt.rn.f32.s32 	%f8, %r2;
	div.rn.f32 	%f9, %f7, %f8;
	add.s64 	%rd2, %rd6, %rd8;
	ld.global.f32 	%f10, [%rd2];
	fma.rn.f32 	%f1, %f5, %f10, %f9;
	setp.lt.s32 	%p2, %r3, 2;
	@%p2 bra 	$L__BB6_3;
	add.s64 	%rd13, %rd1, %rd8;
	ld.global.f32 	%f11, [%rd13];
	fma.rn.f32 	%f16, %f4, %f11, %f1;
	st.global.f32 	[%rd13], %f16;
	bra.uni 	$L__BB6_4;
$L__BB6_3:
	add.s64 	%rd11, %rd1, %rd8;
	st.global.f32 	[%rd11], %f1;
	mov.f32 	%f16, %f1;
$L__BB6_4:
	fma.rn.f32 	%f12, %f4, %f16, %f1;
	ld.global.f32 	%f13, [%rd2];
	mul.f32 	%f14, %f6, %f12;
	sub.f32 	%f15, %f13, %f14;
	st.global.f32 	[%rd2], %f15;
$L__BB6_5:
	ret;

}
	// .globl	sgd_bn
.visible .entry sgd_bn(
	.param .u64 .ptr .align 1 sgd_bn_param_0,
	.param .u64 .ptr .align 1 sgd_bn_param_1,
	.param .u64 .ptr .align 1 sgd_bn_param_2,
	.param .f32 sgd_bn_param_3,
	.param .f32 sgd_bn_param_4,
	.param .f32 sgd_bn_param_5,
	.param .u32 sgd_bn_param_6,
	.param .u32 sgd_bn_param_7,
	.param .u32 sgd_bn_param_8
)
{
	.reg .pred 	%p<3>;
	.reg .b32 	%r<11>;
	.reg .b32 	%f<14>;
	.reg .b64 	%rd<15>;

	ld.param.u64 	%rd2, [sgd_bn_param_0];
	ld.param.u64 	%rd4, [sgd_bn_param_1];
	ld.param.u64 	%rd3, [sgd_bn_param_2];
	ld.param.f32 	%f4, [sgd_bn_param_3];
	ld.param.f32 	%f5, [sgd_bn_param_5];
	ld.param.u32 	%r4, [sgd_bn_param_6];
	ld.param.u32 	%r2, [sgd_bn_param_7];
	ld.param.u32 	%r3, [sgd_bn_param_8];
	cvta.to.global.u64 	%rd1, %rd4;
	mov.u32 	%r5, %ctaid.x;
	mov.u32 	%r6, %ctaid.y;
	mov.u32 	%r7, %nctaid.x;
	mad.lo.s32 	%r8, %r6, %r7, %r5;
	mov.u32 	%r9, %ntid.x;
	mov.u32 	%r10, %tid.x;
	mad.lo.s32 	%r1, %r8, %r9, %r10;
	setp.ge.s32 	%p1, %r1, %r4;
	@%p1 bra 	$L__BB7_5;
	cvta.to.global.u64 	%rd5, %rd2;
	mul.wide.s32 	%rd6, %r1, 4;
	add.s64 	%rd7, %rd5, %rd6;
	ld.global.f32 	%f6, [%rd7];
	cvt.rn.f32.s32 	%f7, %r2;
	div.rn.f32 	%f1, %f6, %f7;
	setp.lt.s32 	%p2, %r3, 2;
	@%p2 bra 	$L__BB7_3;
	add.s64 	%rd11, %rd1, %rd6;
	ld.global.f32 	%f8, [%rd11];
	fma.rn.f32 	%f13, %f4, %f8, %f1;
	st.global.f32 	[%rd11], %f13;
	bra.uni 	$L__BB7_4;
$L__BB7_3:
	add.s64 	%rd9, %rd1, %rd6;
	st.global.f32 	[%rd9], %f1;
	mov.f32 	%f13, %f1;
$L__BB7_4:
	fma.rn.f32 	%f9, %f4, %f13, %f1;
	cvta.to.global.u64 	%rd12, %rd3;
	add.s64 	%rd14, %rd12, %rd6;
	ld.global.f32 	%f10, [%rd14];
	mul.f32 	%f11, %f5, %f9;
	sub.f32 	%f12, %f10, %f11;
	st.global.f32 	[%rd14], %f12;
$L__BB7_5:
	ret;

}
	// .globl	RMSProp
.visible .entry RMSProp(
	.param .u64 .ptr .align 1 RMSProp_param_0,
	.param .u64 .ptr .align 1 RMSProp_param_1,
	.param .u64 .ptr .align 1 RMSProp_param_2,
	.param .f32 RMSProp_param_3,
	.param .f32 RMSProp_param_4,
	.param .f32 RMSProp_param_5,
	.param .f32 RMSProp_param_6,
	.param .u32 RMSProp_param_7,
	.param .u32 RMSProp_param_8,
	.param .u32 RMSProp_param_9,
	.param .f32 RMSProp_param_10,
	.param .f32 RMSProp_param_11
)
{
	.reg .pred 	%p<8>;
	.reg .b32 	%r<11>;
	.reg .b32 	%f<28>;
	.reg .b64 	%rd<12>;

	ld.param.u64 	%rd2, [RMSProp_param_0];
	ld.param.u64 	%rd3, [RMSProp_param_1];
	ld.param.u64 	%rd4, [RMSProp_param_2];
	ld.param.f32 	%f6, [RMSProp_param_3];
	ld.param.f32 	%f7, [RMSProp_param_4];
	ld.param.f32 	%f8, [RMSProp_param_5];
	ld.param.f32 	%f9, [RMSProp_param_6];
	ld.param.u32 	%r4, [RMSProp_param_7];
	ld.param.u32 	%r2, [RMSProp_param_8];
	ld.param.u32 	%r3, [RMSProp_param_9];
	ld.param.f32 	%f10, [RMSProp_param_10];
	ld.param.f32 	%f11, [RMSProp_param_11];
	mov.u32 	%r5, %ctaid.x;
	mov.u32 	%r6, %ctaid.y;
	mov.u32 	%r7, %nctaid.x;
	mad.lo.s32 	%r8, %r6, %r7, %r5;
	mov.u32 	%r9, %ntid.x;
	mov.u32 	%r10, %tid.x;
	mad.lo.s32 	%r1, %r8, %r9, %r10;
	setp.ge.s32 	%p1, %r1, %r4;
	@%p1 bra 	$L__BB8_6;
	cvta.to.global.u64 	%rd5, %rd4;
	cvta.to.global.u64 	%rd6, %rd2;
	mul.wide.s32 	%rd7, %r1, 4;
	add.s64 	%rd8, %rd6, %rd7;
	ld.global.f32 	%f12, [%rd8];
	cvt.rn.f32.s32 	%f13, %r2;
	div.rn.f32 	%f27, %f12, %f13;
	setp.leu.f32 	%p2, %f9, 0f00000000;
	add.s64 	%rd1, %rd5, %rd7;
	@%p2 bra 	$L__BB8_3;
	ld.global.f32 	%f14, [%rd1];
	fma.rn.f32 	%f27, %f9, %f14, %f27;
$L__BB8_3:
	cvta.to.global.u64 	%rd9, %rd3;
	add.s64 	%rd11, %rd9, %rd7;
	ld.global.f32 	%f15, [%rd11];
	mov.f32 	%f16, 0f3F800000;
	sub.f32 	%f17, %f16, %f6;
	mul.f32 	%f18, %f17, %f27;
	mul.f32 	%f19, %f27, %f18;
	fma.rn.f32 	%f20, %f6, %f15, %f19;
	st.global.f32 	[%rd11], %f20;
	add.f32 	%f21, %f7, %f20;
	sqrt.rn.f32 	%f22, %f21;
	div.rn.f32 	%f23, %f8, %f22;
	mul.f32 	%f24, %f27, %f23;
	ld.global.f32 	%f25, [%rd1];
	sub.f32 	%f4, %f25, %f24;
	st.global.f32 	[%rd1], %f4;
	setp.ne.s32 	%p3, %r3, 1;
	@%p3 bra 	$L__BB8_6;
	setp.lt.f32 	%p4, %f4, %f10;
	selp.f32 	%f26, %f10, %f4, %p4;
	setp.gt.f32 	%p5, %f26, %f11;
	selp.f32 	%f5, %f11, %f26, %p5;
	or.pred  	%p6, %p4, %p5;
	not.pred 	%p7, %p6;
	@%p7 bra 	$L__BB8_6;
	st.global.f32 	[%rd1], %f5;
$L__BB8_6:
	ret;

}


// ===== COMPILED SASS (sm_100) =====

	.target	sm_100

	.elftype	@"ET_EXEC"


//--------------------- .note.nv.tkinfo           --------------------------
	.section	.note.nv.tkinfo,"",@"SHT_NOTE"
	.sectionflags	@"SHF_NOTE_NV_TKINFO"
	.tkinfo
        /*0018*/ 	.word	0x00000002
        /*0030*/ 	.string	""
        /*0030*/ 	.string	"ptxas"
        /*0030*/ 	.string	"Cuda compilation tools, release 13.0, V13.0.88"
        /*0030*/ 	.string	"Build cuda_13.0.r13.0/compiler.36424714_0"
        /*0030*/ 	.string	"-arch sm_100 -m 64 "



//--------------------- .note.nv.cuinfo           --------------------------
	.section	.note.nv.cuinfo,"",@"SHT_NOTE"
	.sectionflags	@"SHF_NOTE_NV_CUINFO"
        /*0018*/ 	.short	0x0002
        /*001a*/ 	.short	0x0064
        /*001c*/ 	.short	0x0082
	.zero		2


//--------------------- .nv.info                  --------------------------
	.section	.nv.info,"",@"SHT_CUDA_INFO"
	.align	4


	//----- nvinfo : EIATTR_REGCOUNT
	.align		4
        /*0000*/ 	.byte	0x04, 0x2f
        /*0002*/ 	.short	(.L_1 - .L_0)
	.align		4
.L_0:
        /*0004*/ 	.word	index@(adam)
        /*0008*/ 	.word	0x00000013


	//----- nvinfo : EIATTR_FRAME_SIZE
	.align		4
.L_1:
        /*000c*/ 	.byte	0x04, 0x11
        /*000e*/ 	.short	(.L_3 - .L_2)
	.align		4
.L_2:
        /*0010*/ 	.word	index@($__internal_15_$__cuda_sm3x_div_rn_noftz_f32_slowpath)
        /*0014*/ 	.word	0x00000000


	//----- nvinfo : EIATTR_FRAME_SIZE
	.align		4
.L_3:
        /*0018*/ 	.byte	0x04, 0x11
        /*001a*/ 	.short	(.L_5 - .L_4)
	.align		4
.L_4:
        /*001c*/ 	.word	index@($__internal_14_$__cuda_sm20_sqrt_rn_f32_slowpath)
        /*0020*/ 	.word	0x00000000


	//----- nvinfo : EIATTR_FRAME_SIZE
	.align		4
.L_5:
        /*0024*/ 	.byte	0x04, 0x11
        /*0026*/ 	.short	(.L_7 - .L_6)
	.align		4
.L_6:
        /*0028*/ 	.word	index@(adam)
        /*002c*/ 	.word	0x00000000


	//----- nvinfo : EIATTR_REGCOUNT
	.align		4
.L_7:
        /*0030*/ 	.byte	0x04, 0x2f
        /*0032*/ 	.short	(.L_9 - .L_8)
	.align		4
.L_8:
        /*0034*/ 	.word	index@(adamw)
        /*0038*/ 	.word	0x00000013


	//----- nvinfo : EIATTR_FRAME_SIZE
	.align		4
.L_9:
        /*003c*/ 	.byte	0x04, 0x11
        /*003e*/ 	.short	(.L_11 - .L_10)
	.align		4
.L_10:
        /*0040*/ 	.word	index@($__internal_13_$__cuda_sm3x_div_rn_noftz_f32_slowpath)
        /*0044*/ 	.word	0x00000000


	//----- nvinfo : EIATTR_FRAME_SIZE
	.align		4
.L_11:
        /*0048*/ 	.byte	0x04, 0x11
        /*004a*/ 	.short	(.L_13 - .L_12)
	.align		4
.L_12:
        /*004c*/ 	.word	index@($__internal_12_$__cuda_sm20_sqrt_rn_f32_slowpath)
        /*0050*/ 	.word	0x00000000


	//----- nvinfo : EIATTR_FRAME_SIZE
	.align		4
.L_13:
        /*0054*/ 	.byte	0x04, 0x11
        /*0056*/ 	.short	(.L_15 - .L_14)
	.align		4
.L_14:
        /*0058*/ 	.word	index@(adamw)
        /*005c*/ 	.word	0x00000000


	//----- nvinfo : EIATTR_REGCOUNT
	.align		4
.L_15:
        /*0060*/ 	.byte	0x04, 0x2f
        /*0062*/ 	.short	(.L_17 - .L_16)
	.align		4
.L_16:
        /*0064*/ 	.word	index@(adamw_kernel)
        /*0068*/ 	.word	0x00000011


	//----- nvinfo : EIATTR_FRAME_SIZE
	.align		4
.L_17:
        /*006c*/ 	.byte	0x04, 0x11
        /*006e*/ 	.short	(.L_19 - .L_18)
	.align		4
.L_18:
        /*0070*/ 	.word	index@($__internal_11_$__cuda_sm3x_div_rn_noftz_f32_slowpath)
        /*0074*/ 	.word	0x00000000


	//----- nvinfo : EIATTR_FRAME_SIZE
	.align		4
.L_19:
        /*0078*/ 	.byte	0x04, 0x11
        /*007a*/ 	.short	(.L_21 - .L_20)
	.align		4
.L_20:
        /*007c*/ 	.word	index@($__internal_10_$__cuda_sm20_sqrt_rn_f32_slowpath)
        /*0080*/ 	.word	0x00000000


	//----- nvinfo : EIATTR_FRAME_SIZE
	.align		4
.L_21:
        /*0084*/ 	.byte	0x04, 0x11
        /*0086*/ 	.short	(.L_23 - .L_22)
	.align		4
.L_22:
        /*0088*/ 	.word	index@(adamw_kernel)
        /*008c*/ 	.word	0x00000000


	//----- nvinfo : EIATTR_REGCOUNT
	.align		4
.L_23:
        /*0090*/ 	.byte	0x04, 0x2f
        /*0092*/ 	.short	(.L_25 - .L_24)
	.align		4
.L_24:
        /*0094*/ 	.word	index@(adamwr)
        /*0098*/ 	.word	0x00000016


	//----- nvinfo : EIATTR_FRAME_SIZE
	.align		4
.L_25:
        /*009c*/ 	.byte	0x04, 0x11
        /*009e*/ 	.short	(.L_27 - .L_26)
	.align		4
.L_26:
        /*00a0*/ 	.word	index@($__internal_9_$__cuda_sm3x_div_rn_noftz_f32_slowpath)
        /*00a4*/ 	.word	0x00000000


	//----- nvinfo : EIATTR_FRAME_SIZE
	.align		4
.L_27:
        /*00a8*/ 	.byte	0x04, 0x11
        /*00aa*/ 	.short	(.L_29 - .L_28)
	.align		4
.L_28:
        /*00ac*/ 	.word	index@($__internal_8_$__cuda_sm20_sqrt_rn_f32_slowpath)
        /*00b0*/ 	.word	0x00000000


	//----- nvinfo : EIATTR_FRAME_SIZE
	.align		4
.L_29:
        /*00b4*/ 	.byte	0x04, 0x11
        /*00b6*/ 	.short	(.L_31 - .L_30)
	.align		4
.L_30:
        /*00b8*/ 	.word	index@(adamwr)
        /*00bc*/ 	.word	0x00000000


	//----- nvinfo : EIATTR_REGCOUNT
	.align		4
.L_31:
        /*00c0*/ 	.byte	0x04, 0x2f
        /*00c2*/ 	.short	(.L_33 - .L_32)
	.align		4
.L_32:
        /*00c4*/ 	.word	index@(adam_bn)
        /*00c8*/ 	.word	0x00000013


	//----- nvinfo : EIATTR_FRAME_SIZE
	.align		4
.L_33:
        /*00cc*/ 	.byte	0x04, 0x11
        /*00ce*/ 	.short	(.L_35 - .L_34)
	.align		4
.L_34:
        /*00d0*/ 	.word	index@($__internal_7_$__cuda_sm3x_div_rn_noftz_f32_slowpath)
        /*00d4*/ 	.word	0x00000000


	//----- nvinfo : EIATTR_FRAME_SIZE
	.align		4
.L_35:
        /*00d8*/ 	.byte	0x04, 0x11
        /*00da*/ 	.short	(.L_37 - .L_36)
	.align		4
.L_36:
        /*00dc*/ 	.word	index@($__internal_6_$__cuda_sm20_sqrt_rn_f32_slowpath)
        /*00e0*/ 	.word	0x00000000


	//----- nvinfo : EIATTR_FRAME_SIZE
	.align		4
.L_37:
        /*00e4*/ 	.byte	0x04, 0x11
        /*00e6*/ 	.short	(.L_39 - .L_38)
	.align		4
.L_38:
        /*00e8*/ 	.word	index@(adam_bn)
        /*00ec*/ 	.word	0x00000000


	//----- nvinfo : EIATTR_REGCOUNT
	.align		4
.L_39:
        /*00f0*/ 	.byte	0x04, 0x2f
        /*00f2*/ 	.short	(.L_41 - .L_40)
	.align		4
.L_40:
        /*00f4*/ 	.word	index@(adamw_bn)
        /*00f8*/ 	.word	0x00000013


	//----- nvinfo : EIATTR_FRAME_SIZE
	.align		4
.L_41:
        /*00fc*/ 	.byte	0x04, 0x11
        /*00fe*/ 	.short	(.L_43 - .L_42)
	.align		4
.L_42:
        /*0100*/ 	.word	index@($__internal_5_$__cuda_sm3x_div_rn_noftz_f32_slowpath)
        /*0104*/ 	.word	0x00000000


	//----- nvinfo : EIATTR_FRAME_SIZE
	.align		4
.L_43:
        /*0108*/ 	.byte	0x04, 0x11
        /*010a*/ 	.short	(.L_45 - .L_44)
	.align		4
.L_44:
        /*010c*/ 	.word	index@($__internal_4_$__cuda_sm20_sqrt_rn_f32_slowpath)
        /*0110*/ 	.word	0x00000000


	//----- nvinfo : EIATTR_FRAME_SIZE
	.align		4
.L_45:
        /*0114*/ 	.byte	0x04, 0x11
        /*0116*/ 	.short	(.L_47 - .L_46)
	.align		4
.L_46:
        /*0118*/ 	.word	index@(adamw_bn)
        /*011c*/ 	.word	0x00000000


	//----- nvinfo : EIATTR_REGCOUNT
	.align		4
.L_47:
        /*0120*/ 	.byte	0x04, 0x2f
        /*0122*/ 	.short	(.L_49 - .L_48)
	.align		4
.L_48:
        /*0124*/ 	.word	index@(sgd)
        /*0128*/ 	.word	0x00000010


	//----- nvinfo : EIATTR_FRAME_SIZE
	.align		4
.L_49:
        /*012c*/ 	.byte	0x04, 0x11
        /*012e*/ 	.short	(.L_51 - .L_50)
	.align		4
.L_50:
        /*0130*/ 	.word	index@($__internal_3_$__cuda_sm3x_div_rn_noftz_f32_slowpath)
        /*0134*/ 	.word	0x00000000


	//----- nvinfo : EIATTR_FRAME_SIZE
	.align		4
.L_51:
        /*0138*/ 	.byte	0x04, 0x11
        /*013a*/ 	.short	(.L_53 - .L_52)
	.align		4
.L_52:
        /*013c*/ 	.word	index@(sgd)
        /*0140*/ 	.word	0x00000000


	//----- nvinfo : EIATTR_REGCOUNT
	.align		4
.L_53:
        /*0144*/ 	.byte	0x04, 0x2f
        /*0146*/ 	.short	(.L_55 - .L_54)
	.align		4
.L_54:
        /*0148*/ 	.word	index@(sgd_bn)
        /*014c*/ 	.word	0x00000010


	//----- nvinfo : EIATTR_FRAME_SIZE
	.align		4
.L_55:
        /*0150*/ 	.byte	0x04, 0x11
        /*0152*/ 	.short	(.L_57 - .L_56)
	.align		4
.L_56:
        /*0154*/ 	.word	index@($__internal_2_$__cuda_sm3x_div_rn_noftz_f32_slowpath)
        /*0158*/ 	.word	0x00000000


	//----- nvinfo : EIATTR_FRAME_SIZE
	.align		4
.L_57:
        /*015c*/ 	.byte	0x04, 0x11
        /*015e*/ 	.short	(.L_59 - .L_58)
	.align		4
.L_58:
        /*0160*/ 	.word	index@(sgd_bn)
        /*0164*/ 	.word	0x00000000


	//----- nvinfo : EIATTR_REGCOUNT
	.align		4
.L_59:
        /*0168*/ 	.byte	0x04, 0x2f
        /*016a*/ 	.short	(.L_61 - .L_60)
	.align		4
.L_60:
        /*016c*/ 	.word	index@(RMSProp)
        /*0170*/ 	.word	0x00000011


	//----- nvinfo : EIATTR_FRAME_SIZE
	.align		4
.L_61:
        /*0174*/ 	.byte	0x04, 0x11
        /*0176*/ 	.short	(.L_63 - .L_62)
	.align		4
.L_62:
        /*0178*/ 	.word	index@($__internal_1_$__cuda_sm3x_div_rn_noftz_f32_slowpath)
        /*017c*/ 	.word	0x00000000


	//----- nvinfo : EIATTR_FRAME_SIZE
	.align		4
.L_63:
        /*0180*/ 	.byte	0x04, 0x11
        /*0182*/ 	.short	(.L_65 - .L_64)
	.align		4
.L_64:
        /*0184*/ 	.word	index@($__internal_0_$__cuda_sm20_sqrt_rn_f32_slowpath)
        /*0188*/ 	.word	0x00000000


	//----- nvinfo : EIATTR_FRAME_SIZE
	.align		4
.L_65:
        /*018c*/ 	.byte	0x04, 0x11
        /*018e*/ 	.short	(.L_67 - .L_66)
	.align		4
.L_66:
        /*0190*/ 	.word	index@(RMSProp)
        /*0194*/ 	.word	0x00000000


	//----- nvinfo : EIATTR_MIN_STACK_SIZE
	.align		4
.L_67:
        /*0198*/ 	.byte	0x04, 0x12
        /*019a*/ 	.short	(.L_69 - .L_68)
	.align		4
.L_68:
        /*019c*/ 	.word	index@(RMSProp)
        /*01a0*/ 	.word	0x00000000


	//----- nvinfo : EIATTR_MIN_STACK_SIZE
	.align		4
.L_69:
        /*01a4*/ 	.byte	0x04, 0x12
        /*01a6*/ 	.short	(.L_71 - .L_70)
	.align		4
.L_70:
        /*01a8*/ 	.word	index@(sgd_bn)
        /*01ac*/ 	.word	0x00000000


	//----- nvinfo : EIATTR_MIN_STACK_SIZE
	.align		4
.L_71:
        /*01b0*/ 	.byte	0x04, 0x12
        /*01b2*/ 	.short	(.L_73 - .L_72)
	.align		4
.L_72:
        /*01b4*/ 	.word	index@(sgd)
        /*01b8*/ 	.word	0x00000000


	//----- nvinfo : EIATTR_MIN_STACK_SIZE
	.align		4
.L_73:
        /*01bc*/ 	.byte	0x04, 0x12
        /*01be*/ 	.short	(.L_75 - .L_74)
	.align		4
.L_74:
        /*01c0*/ 	.word	index@(adamw_bn)
        /*01c4*/ 	.word	0x00000000


	//----- nvinfo : EIATTR_MIN_STACK_SIZE
	.align		4
.L_75:
        /*01c8*/ 	.byte	0x04, 0x12
        /*01ca*/ 	.short	(.L_77 - .L_76)
	.align		4
.L_76:
        /*01cc*/ 	.word	index@(adam_bn)
        /*01d0*/ 	.word	0x00000000


	//----- nvinfo : EIATTR_MIN_STACK_SIZE
	.align		4
.L_77:
        /*01d4*/ 	.byte	0x04, 0x12
        /*01d6*/ 	.short	(.L_79 - .L_78)
	.align		4
.L_78:
        /*01d8*/ 	.word	index@(adamwr)
        /*01dc*/ 	.word	0x00000000


	//----- nvinfo : EIATTR_MIN_STACK_SIZE
	.align		4
.L_79:
        /*01e0*/ 	.byte	0x04, 0x12
        /*01e2*/ 	.short	(.L_81 - .L_80)
	.align		4
.L_80:
        /*01e4*/ 	.word	index@(adamw_kernel)
        /*01e8*/ 	.word	0x00000000


	//----- nvinfo : EIATTR_MIN_STACK_SIZE
	.align		4
.L_81:
        /*01ec*/ 	.byte	0x04, 0x12
        /*01ee*/ 	.short	(.L_83 - .L_82)
	.align		4
.L_82:
        /*01f0*/ 	.word	index@(adamw)
        /*01f4*/ 	.word	0x00000000


	//----- nvinfo : EIATTR_MIN_STACK_SIZE
	.align		4
.L_83:
        /*01f8*/ 	.byte	0x04, 0x12
        /*01fa*/ 	.short	(.L_85 - .L_84)
	.align		4
.L_84:
        /*01fc*/ 	.word	index@(adam)
        /*0200*/ 	.word	0x00000000
.L_85:


//--------------------- .nv.compat                --------------------------
	.section	.nv.compat,"",@"SHT_CUDA_COMPAT_INFO"
	.align	4
        /*0000*/ 	.byte	0x02, 0x09, 0x00, 0x00, 0x02, 0x02, 0x01, 0x00, 0x02, 0x05, 0x05, 0x00, 0x03, 0x07, 0x01, 0x01
        /*0010*/ 	.byte	0x02, 0x03, 0x00, 0x00, 0x02, 0x06, 0x01, 0x00, 0x04, 0x0b, 0x08, 0x00, 0x01, 0x00, 0x00, 0x00
        /*0020*/ 	.byte	0x00, 0x00, 0x00, 0x00


//--------------------- .nv.info.RMSProp          --------------------------
	.section	.nv.info.RMSProp,"",@"SHT_CUDA_INFO"
	.sectionflags	@""
	.align	4


	//----- nvinfo : EIATTR_CUDA_API_VERSION
	.align		4
        /*0000*/ 	.byte	0x04, 0x37
        /*0002*/ 	.short	(.L_87 - .L_86)
.L_86:
        /*0004*/ 	.word	0x00000082


	//----- nvinfo : EIATTR_KPARAM_INFO
	.align		4
.L_87:
        /*0008*/ 	.byte	0x04, 0x17
        /*000a*/ 	.short	(.L_89 - .L_88)
.L_88:
        /*000c*/ 	.word	0x00000000
        /*0010*/ 	.short	0x000b
        /*0012*/ 	.short	0x0038
        /*0014*/ 	.byte	0x00, 0xf0, 0x11, 0x00


	//----- nvinfo : EIATTR_KPARAM_INFO
	.align		4
.L_89:
        /*0018*/ 	.byte	0x04, 0x17
        /*001a*/ 	.short	(.L_91 - .L_90)
.L_90:
        /*001c*/ 	.word	0x00000000
        /*0020*/ 	.short	0x000a
        /*0022*/ 	.short	0x0034
        /*0024*/ 	.byte	0x00, 0xf0, 0x11, 0x00


	//----- nvinfo : EIATTR_KPARAM_INFO
	.align		4
.L_91:
        /*0028*/ 	.byte	0x04, 0x17
        /*002a*/ 	.short	(.L_93 - .L_92)
.L_92:
        /*002c*/ 	.word	0x00000000
        /*0030*/ 	.short	0x0009
        /*0032*/ 	.short	0x0030
        /*0034*/ 	.byte	0x00, 0xf0, 0x11, 0x00


	//----- nvinfo : EIATTR_KPARAM_INFO
	.align		4
.L_93:
        /*0038*/ 	.byte	0x04, 0x17
        /*003a*/ 	.short	(.L_95 - .L_94)
.L_94:
        /*003c*/ 	.word	0x00000000
        /*0040*/ 	.short	0x0008
        /*0042*/ 	.short	0x002c
        /*0044*/ 	.byte	0x00, 0xf0, 0x11, 0x00


	//----- nvinfo : EIATTR_KPARAM_INFO
	.align		4
.L_95:
        /*0048*/ 	.byte	0x04, 0x17
        /*004a*/ 	.short	(.L_97 - .L_96)
.L_96:
        /*004c*/ 	.word	0x00000000
        /*0050*/ 	.short	0x0007
        /*0052*/ 	.short	0x0028
        /*0054*/ 	.byte	0x00, 0xf0, 0x11, 0x00


	//----- nvinfo : EIATTR_KPARAM_INFO
	.align		4
.L_97:
        /*0058*/ 	.byte	0x04, 0x17
        /*005a*/ 	.short	(.L_99 - .L_98)
.L_98:
        /*005c*/ 	.word	0x00000000
        /*0060*/ 	.short	0x0006
        /*0062*/ 	.short	0x0024
        /*0064*/ 	.byte	0x00, 0xf0, 0x11, 0x00


	//----- nvinfo : EIATTR_KPARAM_INFO
	.align		4
.L_99:
        /*0068*/ 	.byte	0x04, 0x17
        /*006a*/ 	.short	(.L_101 - .L_100)
.L_100:
        /*006c*/ 	.word	0x00000000
        /*0070*/ 	.short	0x0005
        /*0072*/ 	.short	0x0020
        /*0074*/ 	.byte	0x00, 0xf0, 0x11, 0x00


	//----- nvinfo : EIATTR_KPARAM_INFO
	.align		4
.L_101:
        /*0078*/ 	.byte	0x04, 0x17
        /*007a*/ 	.short	(.L_103 - .L_102)
.L_102:
        /*007c*/ 	.word	0x00000000
        /*0080*/ 	.short	0x0004
        /*0082*/ 	.short	0x001c
        /*0084*/ 	.byte	0x00, 0xf0, 0x11, 0x00


	//----- nvinfo : EIATTR_KPARAM_INFO
	.align		4
.L_103:
        /*0088*/ 	.byte	0x04, 0x17
        /*008a*/ 	.short	(.L_105 - .L_104)
.L_104:
        /*008c*/ 	.word	0x00000000
        /*0090*/ 	.short	0x0003
        /*0092*/ 	.short	0x0018
        /*0094*/ 	.byte	0x00, 0xf0, 0x11, 0x00


	//----- nvinfo : EIATTR_KPARAM_INFO
	.align		4
.L_105:
        /*0098*/ 	.byte	0x04, 0x17
        /*009a*/ 	.short	(.L_107 - .L_106)
.L_106:
        /*009c*/ 	.word	0x00000000
        /*00a0*/ 	.short	0x0002
        /*00a2*/ 	.short	0x0010
        /*00a4*/ 	.byte	0x00, 0xf5, 0x21, 0x00


	//----- nvinfo : EIATTR_KPARAM_INFO
	.align		4
.L_107:
        /*00a8*/ 	.byte	0x04, 0x17
        /*00aa*/ 	.short	(.L_109 - .L_108)
.L_108:
        /*00ac*/ 	.word	0x00000000
        /*00b0*/ 	.short	0x0001
        /*00b2*/ 	.short	0x0008
        /*00b4*/ 	.byte	0x00, 0xf5, 0x21, 0x00


	//----- nvinfo : EIATTR_KPARAM_INFO
	.align		4
.L_109:
        /*00b8*/ 	.byte	0x04, 0x17
        /*00ba*/ 	.short	(.L_111 - .L_110)
.L_110:
        /*00bc*/ 	.word	0x00000000
        /*00c0*/ 	.short	0x0000
        /*00c2*/ 	.short	0x0000
        /*00c4*/ 	.byte	0x00, 0xf5, 0x21, 0x00


	//----- nvinfo : EIATTR_SPARSE_MMA_MASK
	.align		4
.L_111:
        /*00c8*/ 	.byte	0x03, 0x50
        /*00ca*/ 	.short	0x0000


	//----- nvinfo : EIATTR_MAXREG_COUNT
	.align		4
        /*00cc*/ 	.byte	0x03, 0x1b
        /*00ce*/ 	.short	0x00ff


	//----- nvinfo : EIATTR_MERCURY_ISA_VERSION
	.align		4
        /*00d0*/ 	.byte	0x03, 0x5f
        /*00d2*/ 	.short	0x0101


	//----- nvinfo : EIATTR_VRC_CTA_INIT_COUNT
	.align		4
        /*00d4*/ 	.byte	0x02, 0x4a
	.zero		1
	.zero		1


	//----- nvinfo : EIATTR_EXIT_INSTR_OFFSETS
	.align		4
        /*00d8*/ 	.byte	0x04, 0x1c
        /*00da*/ 	.short	(.L_113 - .L_112)


	//   ....[0]....
.L_112:
        /*00dc*/ 	.word	0x000000a0


	//   ....[1]....
        /*00e0*/ 	.word	0x00000520


	//   ....[2]....
        /*00e4*/ 	.word	0x000005a0


	//   ....[3]....
        /*00e8*/ 	.word	0x000005c0


	//----- nvinfo : EIATTR_CRS_STACK_SIZE
	.align		4
.L_113:
        /*00ec*/ 	.byte	0x04, 0x1e
        /*00ee*/ 	.short	(.L_115 - .L_114)
.L_114:
        /*00f0*/ 	.word	0x00000000


	//----- nvinfo : EIATTR_CBANK_PARAM_SIZE
	.align		4
.L_115:
        /*00f4*/ 	.byte	0x03, 0x19
        /*00f6*/ 	.short	0x003c


	//----- nvinfo : EIATTR_PARAM_CBANK
	.align		4
        /*00f8*/ 	.byte	0x04, 0x0a
        /*00fa*/ 	.short	(.L_117 - .L_116)
	.align		4
.L_116:
        /*00fc*/ 	.word	index@(.nv.constant0.RMSProp)
        /*0100*/ 	.short	0x0380
        /*0102*/ 	.short	0x003c


	//----- nvinfo : EIATTR_SW_WAR
	.align		4
.L_117:
        /*0104*/ 	.byte	0x04, 0x36
        /*0106*/ 	.short	(.L_119 - .L_118)
.L_118:
        /*0108*/ 	.word	0x00000008
.L_119:


//--------------------- .nv.info.sgd_bn           --------------------------
	.section	.nv.info.sgd_bn,"",@"SHT_CUDA_INFO"
	.sectionflags	@""
	.align	4


	//----- nvinfo : EIATTR_CUDA_API_VERSION
	.align		4
        /*0000*/ 	.byte	0x04, 0x37
        /*0002*/ 	.short	(.L_121 - .L_120)
.L_120:
        /*0004*/ 	.word	0x00000082


	//----- nvinfo : EIATTR_KPARAM_INFO
	.align		4
.L_121:
        /*0008*/ 	.byte	0x04, 0x17
        /*000a*/ 	.short	(.L_123 - .L_122)
.L_122:
        /*000c*/ 	.word	0x00000000
        /*0010*/ 	.short	0x0008
        /*0012*/ 	.short	0x002c
        /*0014*/ 	.byte	0x00, 0xf0, 0x11, 0x00


	//----- nvinfo : EIATTR_KPARAM_INFO
	.align		4
.L_123:
        /*0018*/ 	.byte	0x04, 0x17
        /*001a*/ 	.short	(.L_125 - .L_124)
.L_124:
        /*001c*/ 	.word	0x00000000
        /*0020*/ 	.short	0x0007
        /*0022*/ 	.short	0x0028
        /*0024*/ 	.byte	0x00, 0xf0, 0x11, 0x00


	//----- nvinfo : EIATTR_KPARAM_INFO
	.align		4
.L_125:
        /*0028*/ 	.byte	0x04, 0x17
        /*002a*/ 	.short	(.L_127 - .L_126)
.L_126:
        /*002c*/ 	.word	0x00000000
        /*0030*/ 	.short	0x0006
        /*0032*/ 	.short	0x0024
        /*0034*/ 	.byte	0x00, 0xf0, 0x11, 0x00


	//----- nvinfo : EIATTR_KPARAM_INFO
	.align		4
.L_127:
        /*0038*/ 	.byte	0x04, 0x17
        /*003a*/ 	.short	(.L_129 - .L_128)
.L_128:
        /*003c*/ 	.word	0x00000000
        /*0040*/ 	.short	0x0005
        /*0042*/ 	.short	0x0020
        /*0044*/ 	.byte	0x00, 0xf0, 0x11, 0x00


	//----- nvinfo : EIATTR_KPARAM_INFO
	.align		4
.L_129:
        /*0048*/ 	.byte	0x04, 0x17
        /*004a*/ 	.short	(.L_131 - .L_130)
.L_130:
        /*004c*/ 	.word	0x00000000
        /*0050*/ 	.short	0x0004
        /*0052*/ 	.short	0x001c
        /*0054*/ 	.byte	0x00, 0xf0, 0x11, 0x00


	//----- nvinfo : EIATTR_KPARAM_INFO
	.align		4
.L_131:
        /*0058*/ 	.byte	0x04, 0x17
        /*005a*/ 	.short	(.L_133 - .L_132)
.L_132:
        /*005c*/ 	.word	0x00000000
        /*0060*/ 	.short	0x0003
        /*0062*/ 	.short	0x0018
        /*0064*/ 	.byte	0x00, 0xf0, 0x11, 0x00


	//----- nvinfo : EIATTR_KPARAM_INFO
	.align		4
.L_133:
        /*0068*/ 	.byte	0x04, 0x17
        /*006a*/ 	.short	(.L_135 - .L_134)
.L_134:
        /*006c*/ 	.word	0x00000000
        /*0070*/ 	.short	0x0002
        /*0072*/ 	.short	0x0010
        /*0074*/ 	.byte	0x00, 0xf5, 0x21, 0x00


	//----- nvinfo : EIATTR_KPARAM_INFO
	.align		4
.L_135:
        /*0078*/ 	.byte	0x04, 0x17
        /*007a*/ 	.short	(.L_137 - .L_136)
.L_136:
        /*007c*/ 	.word	0x00000000
        /*0080*/ 	.short	0x0001
        /*0082*/ 	.short	0x0008
        /*0084*/ 	.byte	0x00, 0xf5, 0x21, 0x00


	//----- nvinfo : EIATTR_KPARAM_INFO
	.align		4
.L_137:
        /*0088*/ 	.byte	0x04, 0x17
        /*008a*/ 	.short	(.L_139 - .L_138)
.L_138:
        /*008c*/ 	.word	0x00000000
        /*0090*/ 	.short	0x0000
        /*0092*/ 	.short	0x0000
        /*0094*/ 	.byte	0x00, 0xf5, 0x21, 0x00


	//----- nvinfo : EIATTR_SPARSE_MMA_MASK
	.align		4
.L_139:
        /*0098*/ 	.byte	0x03, 0x50
        /*009a*/ 	.short	0x0000


	//----- nvinfo : EIATTR_MAXREG_COUNT
	.align		4
        /*009c*/ 	.byte	0x03, 0x1b
        /*009e*/ 	.short	0x00ff


	//----- nvinfo : EIATTR_MERCURY_ISA_VERSION
	.align		4
        /*00a0*/ 	.byte	0x03, 0x5f
        /*00a2*/ 	.short	0x0101


	//----- nvinfo : EIATTR_VRC_CTA_INIT_COUNT
	.align		4
        /*00a4*/ 	.byte	0x02, 0x4a
	.zero		1
	.zero		1


	//----- nvinfo : EIATTR_EXIT_INSTR_OFFSETS
	.align		4
        /*00a8*/ 	.byte	0x04, 0x1c
        /*00aa*/ 	.short	(.L_141 - .L_140)


	//   ....[0]....
.L_140:
        /*00ac*/ 	.word	0x000000a0


	//   ....[1]....
        /*00b0*/ 	.word	0x000002f0


	//----- nvinfo : EIATTR_CRS_STACK_SIZE
	.align		4
.L_141:
        /*00b4*/ 	.byte	0x04, 0x1e
        /*00b6*/ 	.short	(.L_143 - .L_142)
.L_142:
        /*00b8*/ 	.word	0x00000000


	//----- nvinfo : EIATTR_CBANK_PARAM_SIZE
	.align		4
.L_143:
        /*00bc*/ 	.byte	0x03, 0x19
        /*00be*/ 	.short	0x0030


	//----- nvinfo : EIATTR_PARAM_CBANK
	.align		4
        /*00c0*/ 	.byte	0x04, 0x0a
        /*00c2*/ 	.short	(.L_145 - .L_144)
	.align		4
.L_144:
        /*00c4*/ 	.word	index@(.nv.constant0.sgd_bn)
        /*00c8*/ 	.short	0x0380
        /*00ca*/ 	.short	0x0030


	//----- nvinfo : EIATTR_SW_WAR
	.align		4
.L_145:
        /*00cc*/ 	.byte	0x04, 0x36
        /*00ce*/ 	.short	(.L_147 - .L_146)
.L_146:
        /*00d0*/ 	.word	0x00000008
.L_147:


//--------------------- .nv.info.sgd              --------------------------
	.section	.nv.info.sgd,"",@"SHT_CUDA_INFO"
	.sectionflags	@""
	.align	4


	//----- nvinfo : EIATTR_CUDA_API_VERSION
	.align		4
        /*0000*/ 	.byte	0x04, 0x37
        /*0002*/ 	.short	(.L_149 - .L_148)
.L_148:
        /*0004*/ 	.word	0x00000082


	//----- nvinfo : EIATTR_KPARAM_INFO
	.align		4
.L_149:
        /*0008*/ 	.byte	0x04, 0x17
        /*000a*/ 	.short	(.L_151 - .L_150)
.L_150:
        /*000c*/ 	.word	0x00000000
        /*0010*/ 	.short	0x0008
        /*0012*/ 	.short	0x002c
        /*0014*/ 	.byte	0x00, 0xf0, 0x11, 0x00


	//----- nvinfo : EIATTR_KPARAM_INFO
	.align		4
.L_151:
        /*0018*/ 	.byte	0x04, 0x17
        /*001a*/ 	.short	(.L_153 - .L_152)
.L_152:
        /*001c*/ 	.word	0x00000000
        /*0020*/ 	.short	0x0007
        /*0022*/ 	.short	0x0028
        /*0024*/ 	.byte	0x00, 0xf0, 0x11, 0x00


	//----- nvinfo : EIATTR_KPARAM_INFO
	.align		4
.L_153:
        /*0028*/ 	.byte	0x04, 0x17
        /*002a*/ 	.short	(.L_155 - .L_154)
.L_154:
        /*002c*/ 	.word	0x00000000
        /*0030*/ 	.short	0x0006
        /*0032*/ 	.short	0x0024
        /*0034*/ 	.byte	0x00, 0xf0, 0x11, 0x00


	//----- nvinfo : EIATTR_KPARAM_INFO
	.align		4
.L_155:
        /*0038*/ 	.byte	0x04, 0x17
        /*003a*/ 	.short	(.L_157 - .L_156)
.L_156:
        /*003c*/ 	.word	0x00000000
        /*0040*/ 	.short	0x0005
        /*0042*/ 	.short	0x0020
        /*0044*/ 	.byte	0x00, 0xf0, 0x11, 0x00


	//----- nvinfo : EIATTR_KPARAM_INFO
	.align		4
.L_157:
        /*0048*/ 	.byte	0x04, 0x17
        /*004a*/ 	.short	(.L_159 - .L_158)
.L_158:
        /*004c*/ 	.word	0x00000000
        /*0050*/ 	.short	0x0004
        /*0052*/ 	.short	0x001c
        /*0054*/ 	.byte	0x00, 0xf0, 0x11, 0x00


	//----- nvinfo : EIATTR_KPARAM_INFO
	.align		4
.L_159:
        /*0058*/ 	.byte	0x04, 0x17
        /*005a*/ 	.short	(.L_161 - .L_160)
.L_160:
        /*005c*/ 	.word	0x00000000
        /*0060*/ 	.short	0x0003
        /*0062*/ 	.short	0x0018
        /*0064*/ 	.byte	0x00, 0xf0, 0x11, 0x00


	//----- nvinfo : EIATTR_KPARAM_INFO
	.align		4
.L_161:
        /*0068*/ 	.byte	0x04, 0x17
        /*006a*/ 	.short	(.L_163 - .L_162)
.L_162:
        /*006c*/ 	.word	0x00000000
        /*0070*/ 	.short	0x0002
        /*0072*/ 	.short	0x0010
        /*0074*/ 	.byte	0x00, 0xf5, 0x21, 0x00


	//----- nvinfo : EIATTR_KPARAM_INFO
	.align		4
.L_163:
        /*0078*/ 	.byte	0x04, 0x17
        /*007a*/ 	.short	(.L_165 - .L_164)
.L_164:
        /*007c*/ 	.word	0x00000000
        /*0080*/ 	.short	0x0001
        /*0082*/ 	.short	0x0008
        /*0084*/ 	.byte	0x00, 0xf5, 0x21, 0x00


	//----- nvinfo : EIATTR_KPARAM_INFO
	.align		4
.L_165:
        /*0088*/ 	.byte	0x04, 0x17
        /*008a*/ 	.short	(.L_167 - .L_166)
.L_166:
        /*008c*/ 	.word	0x00000000
        /*0090*/ 	.short	0x0000
        /*0092*/ 	.short	0x0000
        /*0094*/ 	.byte	0x00, 0xf5, 0x21, 0x00


	//----- nvinfo : EIATTR_SPARSE_MMA_MASK
	.align		4
.L_167:
        /*0098*/ 	.byte	0x03, 0x50
        /*009a*/ 	.short	0x0000


	//----- nvinfo : EIATTR_MAXREG_COUNT
	.align		4
        /*009c*/ 	.byte	0x03, 0x1b
        /*009e*/ 	.short	0x00ff


	//----- nvinfo : EIATTR_MERCURY_ISA_VERSION
	.align		4
        /*00a0*/ 	.byte	0x03, 0x5f
        /*00a2*/ 	.short	0x0101


	//----- nvinfo : EIATTR_VRC_CTA_INIT_COUNT
	.align		4
        /*00a4*/ 	.byte	0x02, 0x4a
	.zero		1
	.zero		1


	//----- nvinfo : EIATTR_EXIT_INSTR_OFFSETS
	.align		4
        /*00a8*/ 	.byte	0x04, 0x1c
        /*00aa*/ 	.short	(.L_169 - .L_168)


	//   ....[0]....
.L_168:
        /*00ac*/ 	.word	0x000000a0


	//   ....[1]....
        /*00b0*/ 	.word	0x00000320


	//----- nvinfo : EIATTR_CRS_STACK_SIZE
	.align		4
.L_169:
        /*00b4*/ 	.byte	0x04, 0x1e
        /*00b6*/ 	.short	(.L_171 - .L_170)
.L_170:
        /*00b8*/ 	.word	0x00000000


	//----- nvinfo : EIATTR_CBANK_PARAM_SIZE
	.align		4
.L_171:
        /*00bc*/ 	.byte	0x03, 0x19
        /*00be*/ 	.short	0x0030


	//----- nvinfo : EIATTR_PARAM_CBANK
	.align		4
        /*00c0*/ 	.byte	0x04, 0x0a
        /*00c2*/ 	.short	(.L_173 - .L_172)
	.align		4
.L_172:
        /*00c4*/ 	.word	index@(.nv.constant0.sgd)
        /*00c8*/ 	.short	0x0380
        /*00ca*/ 	.short	0x0030


	//----- nvinfo : EIATTR_SW_WAR
	.align		4
.L_173:
        /*00cc*/ 	.byte	0x04, 0x36
        /*00ce*/ 	.short	(.L_175 - .L_174)
.L_174:
        /*00d0*/ 	.word	0x00000008
.L_175:


//--------------------- .nv.info.adamw_bn         --------------------------
	.section	.nv.info.adamw_bn,"",@"SHT_CUDA_INFO"
	.sectionflags	@""
	.align	4


	//----- nvinfo : EIATTR_CUDA_API_VERSION
	.align		4
        /*0000*/ 	.byte	0x04, 0x37
        /*0002*/ 	.short	(.L_177 - .L_176)
.L_176:
        /*0004*/ 	.word	0x00000082


	//----- nvinfo : EIATTR_KPARAM_INFO
	.align		4
.L_177:
        /*0008*/ 	.byte	0x04, 0x17
        /*000a*/ 	.short	(.L_179 - .L_178)
.L_178:
        /*000c*/ 	.word	0x00000000
        /*0010*/ 	.short	0x000a
        /*0012*/ 	.short	0x0038
        /*0014*/ 	.byte	0x00, 0xf0, 0x11, 0x00


	//----- nvinfo : EIATTR_KPARAM_INFO
	.align		4
.L_179:
        /*0018*/ 	.byte	0x04, 0x17
        /*001a*/ 	.short	(.L_181 - .L_180)
.L_180:
        /*001c*/ 	.word	0x00000000
        /*0020*/ 	.short	0x0009
        /*0022*/ 	.short	0x0034
        /*0024*/ 	.byte	0x00, 0xf0, 0x11, 0x00


	//----- nvinfo : EIATTR_KPARAM_INFO
	.align		4
.L_181:
        /*0028*/ 	.byte	0x04, 0x17
        /*002a*/ 	.short	(.L_183 - .L_182)
.L_182:
        /*002c*/ 	.word	0x00000000
        /*0030*/ 	.short	0x0008
        /*0032*/ 	.short	0x0030
        /*0034*/ 	.byte	0x00, 0xf0, 0x11, 0x00


	//----- nvinfo : EIATTR_KPARAM_INFO
	.align		4
.L_183:
        /*0038*/ 	.byte	0x04, 0x17
        /*003a*/ 	.short	(.L_185 - .L_184)
.L_184:
        /*003c*/ 	.word	0x00000000
        /*0040*/ 	.short	0x0007
        /*0042*/ 	.short	0x002c
        /*0044*/ 	.byte	0x00, 0xf0, 0x11, 0x00


	//----- nvinfo : EIATTR_KPARAM_INFO
	.align		4
.L_185:
        /*0048*/ 	.byte	0x04, 0x17
        /*004a*/ 	.short	(.L_187 - .L_186)
.L_186:
        /*004c*/ 	.word	0x00000000
        /*0050*/ 	.short	0x0006
        /*0052*/ 	.short	0x0028
        /*0054*/ 	.byte	0x00, 0xf0, 0x11, 0x00


	//----- nvinfo : EIATTR_KPARAM_INFO
	.align		4
.L_187:
        /*0058*/ 	.byte	0x04, 0x17
        /*005a*/ 	.short	(.L_189 - .L_188)
.L_188:
        /*005c*/ 	.word	0x00000000
        /*0060*/ 	.short	0x0005
        /*0062*/ 	.short	0x0024
        /*0064*/ 	.byte	0x00, 0xf0, 0x11, 0x00


	//----- nvinfo : EIATTR_KPARAM_INFO
	.align		4
.L_189:
        /*0068*/ 	.byte	0x04, 0x17
        /*006a*/ 	.short	(.L_191 - .L_190)
.L_190:
        /*006c*/ 	.word	0x00000000
        /*0070*/ 	.short	0x0004
        /*0072*/ 	.short	0x0020
        /*0074*/ 	.byte	0x00, 0xf0, 0x11, 0x00


	//----- nvinfo : EIATTR_KPARAM_INFO
	.align		4
.L_191:
        /*0078*/ 	.byte	0x04, 0x17
        /*007a*/ 	.short	(.L_193 - .L_192)
.L_192:
        /*007c*/ 	.word	0x00000000
        /*0080*/ 	.short	0x0003
        /*0082*/ 	.short	0x0018
        /*0084*/ 	.byte	0x00, 0xf5, 0x21, 0x00


	//----- nvinfo : EIATTR_KPARAM_INFO
	.align		4
.L_193:
        /*0088*/ 	.byte	0x04, 0x17
        /*008a*/ 	.short	(.L_195 - .L_194)
.L_194:
        /*008c*/ 	.word	0x00000000
        /*0090*/ 	.short	0x0002
        /*0092*/ 	.short	0x0010
        /*0094*/ 	.byte	0x00, 0xf5, 0x21, 0x00


	//----- nvinfo : EIATTR_KPARAM_INFO
	.align		4
.L_195:
        /*0098*/ 	.byte	0x04, 0x17
        /*009a*/ 	.short	(.L_197 - .L_196)
.L_196:
        /*009c*/ 	.word	0x00000000
        /*00a0*/ 	.short	0x0001
        /*00a2*/ 	.short	0x0008
        /*00a4*/ 	.byte	0x00, 0xf5, 0x21, 0x00


	//----- nvinfo : EIATTR_KPARAM_INFO
	.align		4
.L_197:
        /*00a8*/ 	.byte	0x04, 0x17
        /*00aa*/ 	.short	(.L_199 - .L_198)
.L_198:
        /*00ac*/ 	.word	0x00000000
        /*00b0*/ 	.short	0x0000
        /*00b2*/ 	.short	0x0000
        /*00b4*/ 	.byte	0x00, 0xf5, 0x21, 0x00


	//----- nvinfo : EIATTR_SPARSE_MMA_MASK
	.align		4
.L_199:
        /*00b8*/ 	.byte	0x03, 0x50
        /*00ba*/ 	.short	0x0000


	//----- nvinfo : EIATTR_MAXREG_COUNT
	.align		4
        /*00bc*/ 	.byte	0x03, 0x1b
        /*00be*/ 	.short	0x00ff


	//----- nvinfo : EIATTR_MERCURY_ISA_VERSION
	.align		4
        /*00c0*/ 	.byte	0x03, 0x5f
        /*00c2*/ 	.short	0x0101


	//----- nvinfo : EIATTR_VRC_CTA_INIT_COUNT
	.align		4
        /*00c4*/ 	.byte	0x02, 0x4a
	.zero		1
	.zero		1


	//----- nvinfo : EIATTR_EXIT_INSTR_OFFSETS
	.align		4
        /*00c8*/ 	.byte	0x04, 0x1c
        /*00ca*/ 	.short	(.L_201 - .L_200)


	//   ....[0]....
.L_200:
        /*00cc*/ 	.word	0x000000a0


	//   ....[1]....
        /*00d0*/ 	.word	0x000010f0


	//----- nvinfo : EIATTR_CRS_STACK_SIZE
	.align		4
.L_201:
        /*00d4*/ 	.byte	0x04, 0x1e
        /*00d6*/ 	.short	(.L_203 - .L_202)
.L_202:
        /*00d8*/ 	.word	0x00000000


	//----- nvinfo : EIATTR_CBANK_PARAM_SIZE
	.align		4
.L_203:
        /*00dc*/ 	.byte	0x03, 0x19
        /*00de*/ 	.short	0x003c


	//----- nvinfo : EIATTR_PARAM_CBANK
	.align		4
        /*00e0*/ 	.byte	0x04, 0x0a
        /*00e2*/ 	.short	(.L_205 - .L_204)
	.align		4
.L_204:
        /*00e4*/ 	.word	index@(.nv.constant0.adamw_bn)
        /*00e8*/ 	.short	0x0380
        /*00ea*/ 	.short	0x003c


	//----- nvinfo : EIATTR_SW_WAR
	.align		4
.L_205:
        /*00ec*/ 	.byte	0x04, 0x36
        /*00ee*/ 	.short	(.L_207 - .L_206)
.L_206:
        /*00f0*/ 	.word	0x00000008
.L_207:


//--------------------- .nv.info.adam_bn          --------------------------
	.section	.nv.info.adam_bn,"",@"SHT_CUDA_INFO"
	.sectionflags	@""
	.align	4


	//----- nvinfo : EIATTR_CUDA_API_VERSION
	.align		4
        /*0000*/ 	.byte	0x04, 0x37
        /*0002*/ 	.short	(.L_209 - .L_208)
.L_208:
        /*0004*/ 	.word	0x00000082


	//----- nvinfo : EIATTR_KPARAM_INFO
	.align		4
.L_209:
        /*0008*/ 	.byte	0x04, 0x17
        /*000a*/ 	.short	(.L_211 - .L_210)
.L_210:
        /*000c*/ 	.word	0x00000000
        /*0010*/ 	.short	0x0009
        /*0012*/ 	.short	0x0034
        /*0014*/ 	.byte	0x00, 0xf0, 0x11, 0x00


	//----- nvinfo : EIATTR_KPARAM_INFO
	.align		4
.L_211:
        /*0018*/ 	.byte	0x04, 0x17
        /*001a*/ 	.short	(.L_213 - .L_212)
.L_212:
        /*001c*/ 	.word	0x00000000
        /*0020*/ 	.short	0x0008
        /*0022*/ 	.short	0x0030
        /*0024*/ 	.byte	0x00, 0xf0, 0x11, 0x00


	//----- nvinfo : EIATTR_KPARAM_INFO
	.align		4
.L_213:
        /*0028*/ 	.byte	0x04, 0x17
        /*002a*/ 	.short	(.L_215 - .L_214)
.L_214:
        /*002c*/ 	.word	0x00000000
        /*0030*/ 	.short	0x0007
        /*0032*/ 	.short	0x002c
        /*0034*/ 	.byte	0x00, 0xf0, 0x11, 0x00


	//----- nvinfo : EIATTR_KPARAM_INFO
	.align		4
.L_215:
        /*0038*/ 	.byte	0x04, 0x17
        /*003a*/ 	.short	(.L_217 - .L_216)
.L_216:
        /*003c*/ 	.word	0x00000000
        /*0040*/ 	.short	0x0006
        /*0042*/ 	.short	0x0028
        /*0044*/ 	.byte	0x00, 0xf0, 0x11, 0x00


	//----- nvinfo : EIATTR_KPARAM_INFO
	.align		4
.L_217:
        /*0048*/ 	.byte	0x04, 0x17
        /*004a*/ 	.short	(.L_219 - .L_218)
.L_218:
        /*004c*/ 	.word	0x00000000
        /*0050*/ 	.short	0x0005
        /*0052*/ 	.short	0x0024
        /*0054*/ 	.byte	0x00, 0xf0, 0x11, 0x00


	//----- nvinfo : EIATTR_KPARAM_INFO
	.align		4
.L_219:
        /*0058*/ 	.byte	0x04, 0x17
        /*005a*/ 	.short	(.L_221 - .L_220)
.L_220:
        /*005c*/ 	.word	0x00000000
        /*0060*/ 	.short	0x0004
        /*0062*/ 	.short	0x0020
        /*0064*/ 	.byte	0x00, 0xf0, 0x11, 0x00


	//----- nvinfo : EIATTR_KPARAM_INFO
	.align		4
.L_221:
        /*0068*/ 	.byte	0x04, 0x17
        /*006a*/ 	.short	(.L_223 - .L_222)
.L_222:
        /*006c*/ 	.word	0x00000000
        /*0070*/ 	.short	0x0003
        /*0072*/ 	.short	0x0018
        /*0074*/ 	.byte	0x00, 0xf5, 0x21, 0x00


	//----- nvinfo : EIATTR_KPARAM_INFO
	.align		4
.L_223:
        /*0078*/ 	.byte	0x04, 0x17
        /*007a*/ 	.short	(.L_225 - .L_224)
.L_224:
        /*007c*/ 	.word	0x00000000
        /*0080*/ 	.short	0x0002
        /*0082*/ 	.short	0x0010
        /*0084*/ 	.byte	0x00, 0xf5, 0x21, 0x00


	//----- nvinfo : EIATTR_KPARAM_INFO
	.align		4
.L_225:
        /*0088*/ 	.byte	0x04, 0x17
        /*008a*/ 	.short	(.L_227 - .L_226)
.L_226:
        /*008c*/ 	.word	0x00000000
        /*0090*/ 	.short	0x0001
        /*0092*/ 	.short	0x0008
        /*0094*/ 	.byte	0x00, 0xf5, 0x21, 0x00


	//----- nvinfo : EIATTR_KPARAM_INFO
	.align		4
.L_227:
        /*0098*/ 	.byte	0x04, 0x17
        /*009a*/ 	.short	(.L_229 - .L_228)
.L_228:
        /*009c*/ 	.word	0x00000000
        /*00a0*/ 	.short	0x0000
        /*00a2*/ 	.short	0x0000
        /*00a4*/ 	.byte	0x00, 0xf5, 0x21, 0x00


	//----- nvinfo : EIATTR_SPARSE_MMA_MASK
	.align		4
.L_229:
        /*00a8*/ 	.byte	0x03, 0x50
        /*00aa*/ 	.short	0x0000


	//----- nvinfo : EIATTR_MAXREG_COUNT
	.align		4
        /*00ac*/ 	.byte	0x03, 0x1b
        /*00ae*/ 	.short	0x00ff


	//----- nvinfo : EIATTR_MERCURY_ISA_VERSION
	.align		4
        /*00b0*/ 	.byte	0x03, 0x5f
        /*00b2*/ 	.short	0x0101


	//----- nvinfo : EIATTR_VRC_CTA_INIT_COUNT
	.align		4
        /*00b4*/ 	.byte	0x02, 0x4a
	.zero		1
	.zero		1


	//----- nvinfo : EIATTR_EXIT_INSTR_OFFSETS
	.align		4
        /*00b8*/ 	.byte	0x04, 0x1c
        /*00ba*/ 	.short	(.L_231 - .L_230)


	//   ....[0]....
.L_230:
        /*00bc*/ 	.word	0x000000a0


	//   ....[1]....
        /*00c0*/ 	.word	0x000011f0


	//----- nvinfo : EIATTR_CRS_STACK_SIZE
	.align		4
.L_231:
        /*00c4*/ 	.byte	0x04, 0x1e
        /*00c6*/ 	.short	(.L_233 - .L_232)
.L_232:
        /*00c8*/ 	.word	0x00000000


	//----- nvinfo : EIATTR_CBANK_PARAM_SIZE
	.align		4
.L_233:
        /*00cc*/ 	.byte	0x03, 0x19
        /*00ce*/ 	.short	0x0038


	//----- nvinfo : EIATTR_PARAM_CBANK
	.align		4
        /*00d0*/ 	.byte	0x04, 0x0a
        /*00d2*/ 	.short	(.L_235 - .L_234)
	.align		4
.L_234:
        /*00d4*/ 	.word	index@(.nv.constant0.adam_bn)
        /*00d8*/ 	.short	0x0380
        /*00da*/ 	.short	0x0038


	//----- nvinfo : EIATTR_SW_WAR
	.align		4
.L_235:
        /*00dc*/ 	.byte	0x04, 0x36
        /*00de*/ 	.short	(.L_237 - .L_236)
.L_236:
        /*00e0*/ 	.word	0x00000008
.L_237:


//--------------------- .nv.info.adamwr           --------------------------
	.section	.nv.info.adamwr,"",@"SHT_CUDA_INFO"
	.sectionflags	@""
	.align	4


	//----- nvinfo : EIATTR_CUDA_API_VERSION
	.align		4
        /*0000*/ 	.byte	0x04, 0x37
        /*0002*/ 	.short	(.L_239 - .L_238)
.L_238:
        /*0004*/ 	.word	0x00000082


	//----- nvinfo : EIATTR_KPARAM_INFO
	.align		4
.L_239:
        /*0008*/ 	.byte	0x04, 0x17
        /*000a*/ 	.short	(.L_241 - .L_240)
.L_240:
        /*000c*/ 	.word	0x00000000
        /*0010*/ 	.short	0x000a
        /*0012*/ 	.short	0x0038
        /*0014*/ 	.byte	0x00, 0xf0, 0x11, 0x00


	//----- nvinfo : EIATTR_KPARAM_INFO
	.align		4
.L_241:
        /*0018*/ 	.byte	0x04, 0x17
        /*001a*/ 	.short	(.L_243 - .L_242)
.L_242:
        /*001c*/ 	.word	0x00000000
        /*0020*/ 	.short	0x0009
        /*0022*/ 	.short	0x0034
        /*0024*/ 	.byte	0x00, 0xf0, 0x11, 0x00


	//----- nvinfo : EIATTR_KPARAM_INFO
	.align		4
.L_243:
        /*0028*/ 	.byte	0x04, 0x17
        /*002a*/ 	.short	(.L_245 - .L_244)
.L_244:
        /*002c*/ 	.word	0x00000000
        /*0030*/ 	.short	0x0008
        /*0032*/ 	.short	0x0030
        /*0034*/ 	.byte	0x00, 0xf0, 0x11, 0x00


	//----- nvinfo : EIATTR_KPARAM_INFO
	.align		4
.L_245:
        /*0038*/ 	.byte	0x04, 0x17
        /*003a*/ 	.short	(.L_247 - .L_246)
.L_246:
        /*003c*/ 	.word	0x00000000
        /*0040*/ 	.short	0x0007
        /*0042*/ 	.short	0x002c
        /*0044*/ 	.byte	0x00, 0xf0, 0x11, 0x00


	//----- nvinfo : EIATTR_KPARAM_INFO
	.align		4
.L_247:
        /*0048*/ 	.byte	0x04, 0x17
        /*004a*/ 	.short	(.L_249 - .L_248)
.L_248:
        /*004c*/ 	.word	0x00000000
        /*0050*/ 	.short	0x0006
        /*0052*/ 	.short	0x0028
        /*0054*/ 	.byte	0x00, 0xf0, 0x11, 0x00


	//----- nvinfo : EIATTR_KPARAM_INFO
	.align		4
.L_249:
        /*0058*/ 	.byte	0x04, 0x17
        /*005a*/ 	.short	(.L_251 - .L_250)
.L_250:
        /*005c*/ 	.word	0x00000000
        /*0060*/ 	.short	0x0005
        /*0062*/ 	.short	0x0024
        /*0064*/ 	.byte	0x00, 0xf0, 0x11, 0x00


	//----- nvinfo : EIATTR_KPARAM_INFO
	.align		4
.L_251:
        /*0068*/ 	.byte	0x04, 0x17
        /*006a*/ 	.short	(.L_253 - .L_252)
.L_252:
        /*006c*/ 	.word	0x00000000
        /*0070*/ 	.short	0x0004
        /*0072*/ 	.short	0x0020
        /*0074*/ 	.byte	0x00, 0xf0, 0x11, 0x00


	//----- nvinfo : EIATTR_KPARAM_INFO
	.align		4
.L_253:
        /*0078*/ 	.byte	0x04, 0x17
        /*007a*/ 	.short	(.L_255 - .L_254)
.L_254:
        /*007c*/ 	.word	0x00000000
        /*0080*/ 	.short	0x0003
        /*0082*/ 	.short	0x0018
        /*0084*/ 	.byte	0x00, 0xf5, 0x21, 0x00


	//----- nvinfo : EIATTR_KPARAM_INFO
	.align		4
.L_255:
        /*0088*/ 	.byte	0x04, 0x17
        /*008a*/ 	.short	(.L_257 - .L_256)
.L_256:
        /*008c*/ 	.word	0x00000000
        /*0090*/ 	.short	0x0002
        /*0092*/ 	.short	0x0010
        /*0094*/ 	.byte	0x00, 0xf5, 0x21, 0x00


	//----- nvinfo : EIATTR_KPARAM_INFO
	.align		4
.L_257:
        /*0098*/ 	.byte	0x04, 0x17
        /*009a*/ 	.short	(.L_259 - .L_258)
.L_258:
        /*009c*/ 	.word	0x00000000
        /*00a0*/ 	.short	0x0001
        /*00a2*/ 	.short	0x0008
        /*00a4*/ 	.byte	0x00, 0xf5, 0x21, 0x00


	//----- nvinfo : EIATTR_KPARAM_INFO
	.align		4
.L_259:
        /*00a8*/ 	.byte	0x04, 0x17
        /*00aa*/ 	.short	(.L_261 - .L_260)
.L_260:
        /*00ac*/ 	.word	0x00000000
        /*00b0*/ 	.short	0x0000
        /*00b2*/ 	.short	0x0000
        /*00b4*/ 	.byte	0x00, 0xf5, 0x21, 0x00


	//----- nvinfo : EIATTR_SPARSE_MMA_MASK
	.align		4
.L_261:
        /*00b8*/ 	.byte	0x03, 0x50
        /*00ba*/ 	.short	0x0000


	//----- nvinfo : EIATTR_MAXREG_COUNT
	.align		4
        /*00bc*/ 	.byte	0x03, 0x1b
        /*00be*/ 	.short	0x00ff


	//----- nvinfo : EIATTR_MERCURY_ISA_VERSION
	.align		4
        /*00c0*/ 	.byte	0x03, 0x5f
        /*00c2*/ 	.short	0x0101


	//----- nvinfo : EIATTR_VRC_CTA_INIT_COUNT
	.align		4
        /*00c4*/ 	.byte	0x02, 0x4a
	.zero		1
	.zero		1


	//----- nvinfo : EIATTR_EXIT_INSTR_OFFSETS
	.align		4
        /*00c8*/ 	.byte	0x04, 0x1c
        /*00ca*/ 	.short	(.L_263 - .L_262)


	//   ....[0]....
.L_262:
        /*00cc*/ 	.word	0x000000a0


	//   ....[1]....
        /*00d0*/ 	.word	0x000012c0


	//----- nvinfo : EIATTR_CRS_STACK_SIZE
	.align		4
.L_263:
        /*00d4*/ 	.byte	0x04, 0x1e
        /*00d6*/ 	.short	(.L_265 - .L_264)
.L_264:
        /*00d8*/ 	.word	0x00000000


	//----- nvinfo : EIATTR_CBANK_PARAM_SIZE
	.align		4
.L_265:
        /*00dc*/ 	.byte	0x03, 0x19
        /*00de*/ 	.short	0x003c


	//----- nvinfo : EIATTR_PARAM_CBANK
	.align		4
        /*00e0*/ 	.byte	0x04, 0x0a
        /*00e2*/ 	.short	(.L_267 - .L_266)
	.align		4
.L_266:
        /*00e4*/ 	.word	index@(.nv.constant0.adamwr)
        /*00e8*/ 	.short	0x0380
        /*00ea*/ 	.short	0x003c


	//----- nvinfo : EIATTR_SW_WAR
	.align		4
.L_267:
        /*00ec*/ 	.byte	0x04, 0x36
        /*00ee*/ 	.short	(.L_269 - .L_268)
.L_268:
        /*00f0*/ 	.word	0x00000008
.L_269:


//--------------------- .nv.info.adamw_kernel     --------------------------
	.section	.nv.info.adamw_kernel,"",@"SHT_CUDA_INFO"
	.sectionflags	@""
	.align	4


	//----- nvinfo : EIATTR_CUDA_API_VERSION
	.align		4
        /*0000*/ 	.byte	0x04, 0x37
        /*0002*/ 	.short	(.L_271 - .L_270)
.L_270:
        /*0004*/ 	.word	0x00000082


	//----- nvinfo : EIATTR_KPARAM_INFO
	.align		4
.L_271:
        /*0008*/ 	.byte	0x04, 0x17
        /*000a*/ 	.short	(.L_273 - .L_272)
.L_272:
        /*000c*/ 	.word	0x00000000
        /*0010*/ 	.short	0x000b
        /*0012*/ 	.short	0x003c
        /*0014*/ 	.byte	0x00, 0xf0, 0x11, 0x00


	//----- nvinfo : EIATTR_KPARAM_INFO
	.align		4
.L_273:
        /*0018*/ 	.byte	0x04, 0x17
        /*001a*/ 	.short	(.L_275 - .L_274)
.L_274:
        /*001c*/ 	.word	0x00000000
        /*0020*/ 	.short	0x000a
        /*0022*/ 	.short	0x0038
        /*0024*/ 	.byte	0x00, 0xf0, 0x11, 0x00


	//----- nvinfo : EIATTR_KPARAM_INFO
	.align		4
.L_275:
        /*0028*/ 	.byte	0x04, 0x17
        /*002a*/ 	.short	(.L_277 - .L_276)
.L_276:
        /*002c*/ 	.word	0x00000000
        /*0030*/ 	.short	0x0009
        /*0032*/ 	.short	0x0034
        /*0034*/ 	.byte	0x00, 0xf0, 0x11, 0x00


	//----- nvinfo : EIATTR_KPARAM_INFO
	.align		4
.L_277:
        /*0038*/ 	.byte	0x04, 0x17
        /*003a*/ 	.short	(.L_279 - .L_278)
.L_278:
        /*003c*/ 	.word	0x00000000
        /*0040*/ 	.short	0x0008
        /*0042*/ 	.short	0x0030
        /*0044*/ 	.byte	0x00, 0xf0, 0x11, 0x00


	//----- nvinfo : EIATTR_KPARAM_INFO
	.align		4
.L_279:
        /*0048*/ 	.byte	0x04, 0x17
        /*004a*/ 	.short	(.L_281 - .L_280)
.L_280:
        /*004c*/ 	.word	0x00000000
        /*0050*/ 	.short	0x0007
        /*0052*/ 	.short	0x002c
        /*0054*/ 	.byte	0x00, 0xf0, 0x11, 0x00


	//----- nvinfo : EIATTR_KPARAM_INFO
	.align		4
.L_281:
        /*0058*/ 	.byte	0x04, 0x17
        /*005a*/ 	.short	(.L_283 - .L_282)
.L_282:
        /*005c*/ 	.word	0x00000000
        /*0060*/ 	.short	0x0006
        /*0062*/ 	.short	0x0028
        /*0064*/ 	.byte	0x00, 0xf0, 0x11, 0x00


	//----- nvinfo : EIATTR_KPARAM_INFO
	.align		4
.L_283:
        /*0068*/ 	.byte	0x04, 0x17
        /*006a*/ 	.short	(.L_285 - .L_284)
.L_284:
        /*006c*/ 	.word	0x00000000
        /*0070*/ 	.short	0x0005
        /*0072*/ 	.short	0x0024
        /*0074*/ 	.byte	0x00, 0xf0, 0x11, 0x00


	//----- nvinfo : EIATTR_KPARAM_INFO
	.align		4
.L_285:
        /*0078*/ 	.byte	0x04, 0x17
        /*007a*/ 	.short	(.L_287 - .L_286)
.L_286:
        /*007c*/ 	.word	0x00000000
        /*0080*/ 	.short	0x0004
        /*0082*/ 	.short	0x0020
        /*0084*/ 	.byte	0x00, 0xf0, 0x11, 0x00


	//----- nvinfo : EIATTR_KPARAM_INFO
	.align		4
.L_287:
        /*0088*/ 	.byte	0x04, 0x17
        /*008a*/ 	.short	(.L_289 - .L_288)
.L_288:
        /*008c*/ 	.word	0x00000000
        /*0090*/ 	.short	0x0003
        /*0092*/ 	.short	0x0018
        /*0094*/ 	.byte	0x00, 0xf5, 0x21, 0x00


	//----- nvinfo : EIATTR_KPARAM_INFO
	.align		4
.L_289:
        /*0098*/ 	.byte	0x04, 0x17
        /*009a*/ 	.short	(.L_291 - .L_290)
.L_290:
        /*009c*/ 	.word	0x00000000
        /*00a0*/ 	.short	0x0002
        /*00a2*/ 	.short	0x0010
        /*00a4*/ 	.byte	0x00, 0xf5, 0x21, 0x00


	//----- nvinfo : EIATTR_KPARAM_INFO
	.align		4
.L_291:
        /*00a8*/ 	.byte	0x04, 0x17
        /*00aa*/ 	.short	(.L_293 - .L_292)
.L_292:
        /*00ac*/ 	.word	0x00000000
        /*00b0*/ 	.short	0x0001
        /*00b2*/ 	.short	0x0008
        /*00b4*/ 	.byte	0x00, 0xf5, 0x21, 0x00


	//----- nvinfo : EIATTR_KPARAM_INFO
	.align		4
.L_293:
        /*00b8*/ 	.byte	0x04, 0x17
        /*00ba*/ 	.short	(.L_295 - .L_294)
.L_294:
        /*00bc*/ 	.word	0x00000000
        /*00c0*/ 	.short	0x0000
        /*00c2*/ 	.short	0x0000
        /*00c4*/ 	.byte	0x00, 0xf5, 0x21, 0x00


	//----- nvinfo : EIATTR_SPARSE_MMA_MASK
	.align		4
.L_295:
        /*00c8*/ 	.byte	0x03, 0x50
        /*00ca*/ 	.short	0x0000


	//----- nvinfo : EIATTR_MAXREG_COUNT
	.align		4
        /*00cc*/ 	.byte	0x03, 0x1b
        /*00ce*/ 	.short	0x00ff


	//----- nvinfo : EIATTR_MERCURY_ISA_VERSION
	.align		4
        /*00d0*/ 	.byte	0x03, 0x5f
        /*00d2*/ 	.short	0x0101


	//----- nvinfo : EIATTR_VRC_CTA_INIT_COUNT
	.align		4
        /*00d4*/ 	.byte	0x02, 0x4a
	.zero		1
	.zero		1


	//----- nvinfo : EIATTR_EXIT_INSTR_OFFSETS
	.align		4
        /*00d8*/ 	.byte	0x04, 0x1c
        /*00da*/ 	.short	(.L_297 - .L_296)


	//   ....[0]....
.L_296:
        /*00dc*/ 	.word	0x00000070


	//   ....[1]....
        /*00e0*/ 	.word	0x00000610


	//----- nvinfo : EIATTR_CRS_STACK_SIZE
	.align		4
.L_297:
        /*00e4*/ 	.byte	0x04, 0x1e
        /*00e6*/ 	.short	(.L_299 - .L_298)
.L_298:
        /*00e8*/ 	.word	0x00000000


	//----- nvinfo : EIATTR_CBANK_PARAM_SIZE
	.align		4
.L_299:
        /*00ec*/ 	.byte	0x03, 0x19
        /*00ee*/ 	.short	0x0040


	//----- nvinfo : EIATTR_PARAM_CBANK
	.align		4
        /*00f0*/ 	.byte	0x04, 0x0a
        /*00f2*/ 	.short	(.L_301 - .L_300)
	.align		4
.L_300:
        /*00f4*/ 	.word	index@(.nv.constant0.adamw_kernel)
        /*00f8*/ 	.short	0x0380
        /*00fa*/ 	.short	0x0040


	//----- nvinfo : EIATTR_SW_WAR
	.align		4
.L_301:
        /*00fc*/ 	.byte	0x04, 0x36
        /*00fe*/ 	.short	(.L_303 - .L_302)
.L_302:
        /*0100*/ 	.word	0x00000008
.L_303:


//--------------------- .nv.info.adamw            --------------------------
	.section	.nv.info.adamw,"",@"SHT_CUDA_INFO"
	.sectionflags	@""
	.align	4


	//----- nvinfo : EIATTR_CUDA_API_VERSION
	.align		4
        /*0000*/ 	.byte	0x04, 0x37
        /*0002*/ 	.short	(.L_305 - .L_304)
.L_304:
        /*0004*/ 	.word	0x00000082


	//----- nvinfo : EIATTR_KPARAM_INFO
	.align		4
.L_305:
        /*0008*/ 	.byte	0x04, 0x17
        /*000a*/ 	.short	(.L_307 - .L_306)
.L_306:
        /*000c*/ 	.word	0x00000000
        /*0010*/ 	.short	0x000a
        /*0012*/ 	.short	0x0038
        /*0014*/ 	.byte	0x00, 0xf0, 0x11, 0x00


	//----- nvinfo : EIATTR_KPARAM_INFO
	.align		4
.L_307:
        /*0018*/ 	.byte	0x04, 0x17
        /*001a*/ 	.short	(.L_309 - .L_308)
.L_308:
        /*001c*/ 	.word	0x00000000
        /*0020*/ 	.short	0x0009
        /*0022*/ 	.short	0x0034
        /*0024*/ 	.byte	0x00, 0xf0, 0x11, 0x00


	//----- nvinfo : EIATTR_KPARAM_INFO
	.align		4
.L_309:
        /*0028*/ 	.byte	0x04, 0x17
        /*002a*/ 	.short	(.L_311 - .L_310)
.L_310:
        /*002c*/ 	.word	0x00000000
        /*0030*/ 	.short	0x0008
        /*0032*/ 	.short	0x0030
        /*0034*/ 	.byte	0x00, 0xf0, 0x11, 0x00


	//----- nvinfo : EIATTR_KPARAM_INFO
	.align		4
.L_311:
        /*0038*/ 	.byte	0x04, 0x17
        /*003a*/ 	.short	(.L_313 - .L_312)
.L_312:
        /*003c*/ 	.word	0x00000000
        /*0040*/ 	.short	0x0007
        /*0042*/ 	.short	0x002c
        /*0044*/ 	.byte	0x00, 0xf0, 0x11, 0x00


	//----- nvinfo : EIATTR_KPARAM_INFO
	.align		4
.L_313:
        /*0048*/ 	.byte	0x04, 0x17
        /*004a*/ 	.short	(.L_315 - .L_314)
.L_314:
        /*004c*/ 	.word	0x00000000
        /*0050*/ 	.short	0x0006
        /*0052*/ 	.short	0x0028
        /*0054*/ 	.byte	0x00, 0xf0, 0x11, 0x00


	//----- nvinfo : EIATTR_KPARAM_INFO
	.align		4
.L_315:
        /*0058*/ 	.byte	0x04, 0x17
        /*005a*/ 	.short	(.L_317 - .L_316)
.L_316:
        /*005c*/ 	.word	0x00000000
        /*0060*/ 	.short	0x0005
        /*0062*/ 	.short	0x0024
        /*0064*/ 	.byte	0x00, 0xf0, 0x11, 0x00


	//----- nvinfo : EIATTR_KPARAM_INFO
	.align		4
.L_317:
        /*0068*/ 	.byte	0x04, 0x17
        /*006a*/ 	.short	(.L_319 - .L_318)
.L_318:
        /*006c*/ 	.word	0x00000000
        /*0070*/ 	.short	0x0004
        /*0072*/ 	.short	0x0020
        /*0074*/ 	.byte	0x00, 0xf0, 0x11, 0x00


	//----- nvinfo : EIATTR_KPARAM_INFO
	.align		4
.L_319:
        /*0078*/ 	.byte	0x04, 0x17
        /*007a*/ 	.short	(.L_321 - .L_320)
.L_320:
        /*007c*/ 	.word	0x00000000
        /*0080*/ 	.short	0x0003
        /*0082*/ 	.short	0x0018
        /*0084*/ 	.byte	0x00, 0xf5, 0x21, 0x00


	//----- nvinfo : EIATTR_KPARAM_INFO
	.align		4
.L_321:
        /*0088*/ 	.byte	0x04, 0x17
        /*008a*/ 	.short	(.L_323 - .L_322)
.L_322:
        /*008c*/ 	.word	0x00000000
        /*0090*/ 	.short	0x0002
        /*0092*/ 	.short	0x0010
        /*0094*/ 	.byte	0x00, 0xf5, 0x21, 0x00


	//----- nvinfo : EIATTR_KPARAM_INFO
	.align		4
.L_323:
        /*0098*/ 	.byte	0x04, 0x17
        /*009a*/ 	.short	(.L_325 - .L_324)
.L_324:
        /*009c*/ 	.word	0x00000000
        /*00a0*/ 	.short	0x0001
        /*00a2*/ 	.short	0x0008
        /*00a4*/ 	.byte	0x00, 0xf5, 0x21, 0x00


	//----- nvinfo : EIATTR_KPARAM_INFO
	.align		4
.L_325:
        /*00a8*/ 	.byte	0x04, 0x17
        /*00aa*/ 	.short	(.L_327 - .L_326)
.L_326:
        /*00ac*/ 	.word	0x00000000
        /*00b0*/ 	.short	0x0000
        /*00b2*/ 	.short	0x0000
        /*00b4*/ 	.byte	0x00, 0xf5, 0x21, 0x00


	//----- nvinfo : EIATTR_SPARSE_MMA_MASK
	.align		4
.L_327:
        /*00b8*/ 	.byte	0x03, 0x50
        /*00ba*/ 	.short	0x0000


	//----- nvinfo : EIATTR_MAXREG_COUNT
	.align		4
        /*00bc*/ 	.byte	0x03, 0x1b
        /*00be*/ 	.short	0x00ff


	//----- nvinfo : EIATTR_MERCURY_ISA_VERSION
	.align		4
        /*00c0*/ 	.byte	0x03, 0x5f
        /*00c2*/ 	.short	0x0101


	//----- nvinfo : EIATTR_VRC_CTA_INIT_COUNT
	.align		4
        /*00c4*/ 	.byte	0x02, 0x4a
	.zero		1
	.zero		1


	//----- nvinfo : EIATTR_EXIT_INSTR_OFFSETS
	.align		4
        /*00c8*/ 	.byte	0x04, 0x1c
        /*00ca*/ 	.short	(.L_329 - .L_328)


	//   ....[0]....
.L_328:
        /*00cc*/ 	.word	0x000000a0


	//   ....[1]....
        /*00d0*/ 	.word	0x000010f0


	//----- nvinfo : EIATTR_CRS_STACK_SIZE
	.align		4
.L_329:
        /*00d4*/ 	.byte	0x04, 0x1e
        /*00d6*/ 	.short	(.L_331 - .L_330)
.L_330:
        /*00d8*/ 	.word	0x00000000


	//----- nvinfo : EIATTR_CBANK_PARAM_SIZE
	.align		4
.L_331:
        /*00dc*/ 	.byte	0x03, 0x19
        /*00de*/ 	.short	0x003c


	//----- nvinfo : EIATTR_PARAM_CBANK
	.align		4
        /*00e0*/ 	.byte	0x04, 0x0a
        /*00e2*/ 	.short	(.L_333 - .L_332)
	.align		4
.L_332:
        /*00e4*/ 	.word	index@(.nv.constant0.adamw)
        /*00e8*/ 	.short	0x0380
        /*00ea*/ 	.short	0x003c


	//----- nvinfo : EIATTR_SW_WAR
	.align		4
.L_333:
        /*00ec*/ 	.byte	0x04, 0x36
        /*00ee*/ 	.short	(.L_335 - .L_334)
.L_334:
        /*00f0*/ 	.word	0x00000008
.L_335:


//--------------------- .nv.info.adam             --------------------------
	.section	.nv.info.adam,"",@"SHT_CUDA_INFO"
	.sectionflags	@""
	.align	4


	//----- nvinfo : EIATTR_CUDA_API_VERSION
	.align		4
        /*0000*/ 	.byte	0x04, 0x37
        /*0002*/ 	.short	(.L_337 - .L_336)
.L_336:
        /*0004*/ 	.word	0x00000082


	//----- nvinfo : EIATTR_KPARAM_INFO
	.align		4
.L_337:
        /*0008*/ 	.byte	0x04, 0x17
        /*000a*/ 	.short	(.L_339 - .L_338)
.L_338:
        /*000c*/ 	.word	0x00000000
        /*0010*/ 	.short	0x0009
        /*0012*/ 	.short	0x0034
        /*0014*/ 	.byte	0x00, 0xf0, 0x11, 0x00


	//----- nvinfo : EIATTR_KPARAM_INFO
	.align		4
.L_339:
        /*0018*/ 	.byte	0x04, 0x17
        /*001a*/ 	.short	(.L_341 - .L_340)
.L_340:
        /*001c*/ 	.word	0x00000000
        /*0020*/ 	.short	0x0008
        /*0022*/ 	.short	0x0030
        /*0024*/ 	.byte	0x00, 0xf0, 0x11, 0x00


	//----- nvinfo : EIATTR_KPARAM_INFO
	.align		4
.L_341:
        /*0028*/ 	.byte	0x04, 0x17
        /*002a*/ 	.short	(.L_343 - .L_342)
.L_342:
        /*002c*/ 	.word	0x00000000
        /*0030*/ 	.short	0x0007
        /*0032*/ 	.short	0x002c
        /*0034*/ 	.byte	0x00, 0xf0, 0x11, 0x00


	//----- nvinfo : EIATTR_KPARAM_INFO
	.align		4
.L_343:
        /*0038*/ 	.byte	0x04, 0x17
        /*003a*/ 	.short	(.L_345 - .L_344)
.L_344:
        /*003c*/ 	.word	0x00000000
        /*0040*/ 	.short	0x0006
        /*0042*/ 	.short	0x0028
        /*0044*/ 	.byte	0x00, 0xf0, 0x11, 0x00


	//----- nvinfo : EIATTR_KPARAM_INFO
	.align		4
.L_345:
        /*0048*/ 	.byte	0x04, 0x17
        /*004a*/ 	.short	(.L_347 - .L_346)
.L_346:
        /*004c*/ 	.word	0x00000000
        /*0050*/ 	.short	0x0005
        /*0052*/ 	.short	0x0024
        /*0054*/ 	.byte	0x00, 0xf0, 0x11, 0x00


	//----- nvinfo : EIATTR_KPARAM_INFO
	.align		4
.L_347:
        /*0058*/ 	.byte	0x04, 0x17
        /*005a*/ 	.short	(.L_349 - .L_348)
.L_348:
        /*005c*/ 	.word	0x00000000
        /*0060*/ 	.short	0x0004
        /*0062*/ 	.short	0x0020
        /*0064*/ 	.byte	0x00, 0xf0, 0x11, 0x00


	//----- nvinfo : EIATTR_KPARAM_INFO
	.align		4
.L_349:
        /*0068*/ 	.byte	0x04, 0x17
        /*006a*/ 	.short	(.L_351 - .L_350)
.L_350:
        /*006c*/ 	.word	0x00000000
        /*0070*/ 	.short	0x0003
        /*0072*/ 	.short	0x0018
        /*0074*/ 	.byte	0x00, 0xf5, 0x21, 0x00


	//----- nvinfo : EIATTR_KPARAM_INFO
	.align		4
.L_351:
        /*0078*/ 	.byte	0x04, 0x17
        /*007a*/ 	.short	(.L_353 - .L_352)
.L_352:
        /*007c*/ 	.word	0x00000000
        /*0080*/ 	.short	0x0002
        /*0082*/ 	.short	0x0010
        /*0084*/ 	.byte	0x00, 0xf5, 0x21, 0x00


	//----- nvinfo : EIATTR_KPARAM_INFO
	.align		4
.L_353:
        /*0088*/ 	.byte	0x04, 0x17
        /*008a*/ 	.short	(.L_355 - .L_354)
.L_354:
        /*008c*/ 	.word	0x00000000
        /*0090*/ 	.short	0x0001
        /*0092*/ 	.short	0x0008
        /*0094*/ 	.byte	0x00, 0xf5, 0x21, 0x00


	//----- nvinfo : EIATTR_KPARAM_INFO
	.align		4
.L_355:
        /*0098*/ 	.byte	0x04, 0x17
        /*009a*/ 	.short	(.L_357 - .L_356)
.L_356:
        /*009c*/ 	.word	0x00000000
        /*00a0*/ 	.short	0x0000
        /*00a2*/ 	.short	0x0000
        /*00a4*/ 	.byte	0x00, 0xf5, 0x21, 0x00


	//----- nvinfo : EIATTR_SPARSE_MMA_MASK
	.align		4
.L_357:
        /*00a8*/ 	.byte	0x03, 0x50
        /*00aa*/ 	.short	0x0000


	//----- nvinfo : EIATTR_MAXREG_COUNT
	.align		4
        /*00ac*/ 	.byte	0x03, 0x1b
        /*00ae*/ 	.short	0x00ff


	//----- nvinfo : EIATTR_MERCURY_ISA_VERSION
	.align		4
        /*00b0*/ 	.byte	0x03, 0x5f
        /*00b2*/ 	.short	0x0101


	//----- nvinfo : EIATTR_VRC_CTA_INIT_COUNT
	.align		4
        /*00b4*/ 	.byte	0x02, 0x4a
	.zero		1
	.zero		1


	//----- nvinfo : EIATTR_EXIT_INSTR_OFFSETS
	.align		4
        /*00b8*/ 	.byte	0x04, 0x1c
        /*00ba*/ 	.short	(.L_359 - .L_358)


	//   ....[0]....
.L_358:
        /*00bc*/ 	.word	0x000000a0


	//   ....[1]....
        /*00c0*/ 	.word	0x000011f0


	//----- nvinfo : EIATTR_CRS_STACK_SIZE
	.align		4
.L_359:
        /*00c4*/ 	.byte	0x04, 0x1e
        /*00c6*/ 	.short	(.L_361 - .L_360)
.L_360:
        /*00c8*/ 	.word	0x00000000


	//----- nvinfo : EIATTR_CBANK_PARAM_SIZE
	.align		4
.L_361:
        /*00cc*/ 	.byte	0x03, 0x19
        /*00ce*/ 	.short	0x0038


	//----- nvinfo : EIATTR_PARAM_CBANK
	.align		4
        /*00d0*/ 	.byte	0x04, 0x0a
        /*00d2*/ 	.short	(.L_363 - .L_362)
	.align		4
.L_362:
        /*00d4*/ 	.word	index@(.nv.constant0.adam)
        /*00d8*/ 	.short	0x0380
        /*00da*/ 	.short	0x0038


	//----- nvinfo : EIATTR_SW_WAR
	.align		4
.L_363:
        /*00dc*/ 	.byte	0x04, 0x36
        /*00de*/ 	.short	(.L_365 - .L_364)
.L_364:
        /*00e0*/ 	.word	0x00000008
.L_365:


//--------------------- .nv.callgraph             --------------------------
	.section	.nv.callgraph,"",@"SHT_CUDA_CALLGRAPH"
	.align	4
	.sectionentsize	8
	.align		4
        /*0000*/ 	.word	0x00000000
	.align		4
        /*0004*/ 	.word	0xffffffff
	.align		4
        /*0008*/ 	.word	0x00000000
	.align		4
        /*000c*/ 	.word	0xfffffffe
	.align		4
        /*0010*/ 	.word	0x00000000
	.align		4
        /*0014*/ 	.word	0xfffffffd
	.align		4
        /*0018*/ 	.word	0x00000000
	.align		4
        /*001c*/ 	.word	0xfffffffc


//--------------------- .text.RMSProp             --------------------------
	.section	.text.RMSProp,"ax",@progbits
	.align	128
        .global         RMSProp
        .type           RMSProp,@function
        .size           RMSProp,(.L_x_210 - RMSProp)
        .other          RMSProp,@"STO_CUDA_ENTRY STV_DEFAULT"
RMSProp:
.text.RMSProp:
[----:B------:R-:W-:Y:S01]  /*0000*/  LDC R1, c[0x0][0x37c] ;  /* 0x0000df00ff017b82 */ /* 0x000fe20000000800 */
[----:B------:R-:W0:Y:S07]  /*0010*/  S2R R3, SR_TID.X ;  /* 0x0000000000037919 */ /* 0x000e2e0000002100 */
[----:B------:R-:W-:Y:S01]  /*0020*/  S2UR UR4, SR_CTAID.X ;  /* 0x00000000000479c3 */ /* 0x000fe20000002500 */
[----:B------:R-:W1:Y:S01]  /*0030*/  LDCU UR6, c[0x0][0x370] ;  /* 0x00006e00ff0677ac */ /* 0x000e620008000800 */
[----:B------:R-:W2:Y:S06]  /*0040*/  LDCU UR7, c[0x0][0x3a8] ;  /* 0x00007500ff0777ac */ /* 0x000eac0008000800 */
[----:B------:R-:W1:Y:S08]  /*0050*/  S2UR UR5, SR_CTAID.Y ;  /* 0x00000000000579c3 */ /* 0x000e700000002600 */
[----:B------:R-:W0:Y:S01]  /*0060*/  LDC R2, c[0x0][0x360] ;  /* 0x0000d800ff027b82 */ /* 0x000e220000000800 */
[----:B-1----:R-:W-:-:S06]  /*0070*/  UIMAD UR4, UR5, UR6, UR4 ;  /* 0x00000006050472a4 */ /* 0x002fcc000f8e0204 */
[----:B0-----:R-:W-:-:S05]  /*0080*/  IMAD R2, R2, UR4, R3 ;  /* 0x0000000402027c24 */ /* 0x001fca000f8e0203 */
[----:B--2---:R-:W-:-:S13]  /*0090*/  ISETP.GE.AND P0, PT, R2, UR7, PT ;  /* 0x0000000702007c0c */ /* 0x004fda000bf06270 */
[----:B------:R-:W-:Y:S05]  /*00a0*/  @P0 EXIT ;  /* 0x000000000000094d */ /* 0x000fea0003800000 */
[----:B------:R-:W0:Y:S01]  /*00b0*/  LDC.64 R4, c[0x0][0x380] ;  /* 0x0000e000ff047b82 */ /* 0x000e220000000a00 */
[----:B------:R-:W1:Y:S01]  /*00c0*/  LDCU.64 UR4, c[0x0][0x358] ;  /* 0x00006b00ff0477ac */ /* 0x000e620008000a00 */
[----:B------:R-:W2:Y:S01]  /*00d0*/  LDCU UR6, c[0x0][0x3ac] ;  /* 0x00007580ff0677ac */ /* 0x000ea20008000800 */
[----:B0-----:R-:W-:-:S05]  /*00e0*/  IMAD.WIDE R4, R2, 0x4, R4 ;  /* 0x0000000402047825 */ /* 0x001fca00078e0204 */
[----:B-1----:R-:W3:Y:S01]  /*00f0*/  LDG.E R0, desc[UR4][R4.64] ;  /* 0x0000000404007981 */ /* 0x002ee2000c1e1900 */
[----:B--2---:R-:W-:Y:S01]  /*0100*/  I2FP.F32.S32 R3, UR6 ;  /* 0x0000000600037c45 */ /* 0x004fe20008201400 */
[----:B------:R-:W-:Y:S03]  /*0110*/  BSSY.RECONVERGENT B0, `(.L_x_0) ;  /* 0x000000c000007945 */ /* 0x000fe60003800200 */
[----:B------:R-:W0:Y:S02]  /*0120*/  MUFU.RCP R6, R3 ;  /* 0x0000000300067308 */ /* 0x000e240000001000 */
[----:B0-----:R-:W-:-:S04]  /*0130*/  FFMA R7, -R3, R6, 1 ;  /* 0x3f80000003077423 */ /* 0x001fc80000000106 */
[----:B------:R-:W-:Y:S02]  /*0140*/  FFMA R7, R6, R7, R6 ;  /* 0x0000000706077223 */ /* 0x000fe40000000006 */
[----:B---3--:R-:W0:Y:S02]  /*0150*/  FCHK P0, R0, R3 ;  /* 0x0000000300007302 */ /* 0x008e240000000000 */
[----:B------:R-:W-:-:S04]  /*0160*/  FFMA R6, R0, R7, RZ ;  /* 0x0000000700067223 */ /* 0x000fc800000000ff */
[----:B------:R-:W-:-:S04]  /*0170*/  FFMA R8, -R3, R6, R0 ;  /* 0x0000000603087223 */ /* 0x000fc80000000100 */
[----:B------:R-:W-:Y:S01]  /*0180*/  FFMA R8, R7, R8, R6 ;  /* 0x0000000807087223 */ /* 0x000fe20000000006 */
[----:B0-----:R-:W-:Y:S06]  /*0190*/  @!P0 BRA `(.L_x_1) ;  /* 0x00000000000c8947 */ /* 0x001fec0003800000 */
[----:B------:R-:W-:-:S07]  /*01a0*/  MOV R6, 0x1c0 ;  /* 0x000001c000067802 */ /* 0x000fce0000000f00 */
[----:B------:R-:W-:Y:S05]  /*01b0*/  CALL.REL.NOINC `($__internal_1_$__cuda_sm3x_div_rn_noftz_f32_slowpath) ;  /* 0x0000000400607944 */ /* 0x000fea0003c00000 */
[----:B------:R-:W-:-:S07]  /*01c0*/  IMAD.MOV.U32 R8, RZ, RZ, R0 ;  /* 0x000000ffff087224 */ /* 0x000fce00078e0000 */
.L_x_1:
[----:B------:R-:W-:Y:S05]  /*01d0*/  BSYNC.RECONVERGENT B0 ;  /* 0x0000000000007941 */ /* 0x000fea0003800200 */
.L_x_0:
[----:B------:R-:W0:Y:S01]  /*01e0*/  LDCU UR6, c[0x0][0x3a4] ;  /* 0x00007480ff0677ac */ /* 0x000e220008000800 */
[----:B------:R-:W1:Y:S08]  /*01f0*/  LDC.64 R4, c[0x0][0x390] ;  /* 0x0000e400ff047b82 */ /* 0x000e700000000a00 */
[----:B------:R-:W2:Y:S08]  /*0200*/  LDC.64 R6, c[0x0][0x388] ;  /* 0x0000e200ff067b82 */ /* 0x000eb00000000a00 */
[----:B------:R-:W3:Y:S01]  /*0210*/  LDC.64 R12, c[0x0][0x398] ;  /* 0x0000e600ff0c7b82 */ /* 0x000ee20000000a00 */
[----:B0-----:R-:W-:Y:S01]  /*0220*/  FSETP.LT.AND P0, PT, RZ, UR6, PT ;  /* 0x00000006ff007c0b */ /* 0x001fe2000bf01000 */
[----:B-1----:R-:W-:-:S12]  /*0230*/  IMAD.WIDE R4, R2, 0x4, R4 ;  /* 0x0000000402047825 */ /* 0x002fd800078e0204 */
[----:B------:R-:W4:Y:S01]  /*0240*/  @P0 LDG.E R3, desc[UR4][R4.64] ;  /* 0x0000000404030981 */ /* 0x000f22000c1e1900 */
[----:B--2---:R-:W-:-:S05]  /*0250*/  IMAD.WIDE R6, R2, 0x4, R6 ;  /* 0x0000000402067825 */ /* 0x004fca00078e0206 */
[----:B------:R-:W2:Y:S01]  /*0260*/  LDG.E R9, desc[UR4][R6.64] ;  /* 0x0000000406097981 */ /* 0x000ea2000c1e1900 */
[----:B------:R-:W-:Y:S01]  /*0270*/  IMAD.MOV.U32 R2, RZ, RZ, R8 ;  /* 0x000000ffff027224 */ /* 0x000fe200078e0008 */
[----:B------:R-:W-:Y:S01]  /*0280*/  BSSY.RECONVERGENT B0, `(.L_x_2) ;  /* 0x0000013000007945 */ /* 0x000fe20003800200 */
[----:B---3--:R-:W-:Y:S02]  /*0290*/  FADD R11, -R12, 1 ;  /* 0x3f8000000c0b7421 */ /* 0x008fe40000000100 */
[----:B----4-:R-:W-:-:S04]  /*02a0*/  @P0 FFMA R2, R3, UR6, R2 ;  /* 0x0000000603020c23 */ /* 0x010fc80008000002 */
[----:B------:R-:W-:-:S04]  /*02b0*/  FMUL R11, R11, R2 ;  /* 0x000000020b0b7220 */ /* 0x000fc80000400000 */
[----:B------:R-:W-:-:S04]  /*02c0*/  FMUL R0, R11, R2 ;  /* 0x000000020b007220 */ /* 0x000fc80000400000 */
[----:B--2---:R-:W-:-:S04]  /*02d0*/  FFMA R0, R9, R12, R0 ;  /* 0x0000000c09007223 */ /* 0x004fc80000000000 */
[----:B------:R-:W-:Y:S01]  /*02e0*/  FADD R8, R0, R13 ;  /* 0x0000000d00087221 */ /* 0x000fe20000000000 */
[----:B------:R0:W-:Y:S03]  /*02f0*/  STG.E desc[UR4][R6.64], R0 ;  /* 0x0000000006007986 */ /* 0x0001e6000c101904 */
[----:B------:R-:W-:Y:S01]  /*0300*/  VIADD R3, R8, 0xf3000000 ;  /* 0xf300000008037836 */ /* 0x000fe20000000000 */
[----:B------:R0:W1:Y:S04]  /*0310*/  MUFU.RSQ R9, R8 ;  /* 0x0000000800097308 */ /* 0x0000680000001400 */
[----:B------:R-:W-:-:S13]  /*0320*/  ISETP.GT.U32.AND P0, PT, R3, 0x727fffff, PT ;  /* 0x727fffff0300780c */ /* 0x000fda0003f04070 */
[----:B01----:R-:W-:Y:S05]  /*0330*/  @!P0 BRA `(.L_x_3) ;  /* 0x00000000000c8947 */ /* 0x003fea0003800000 */
[----:B------:R-:W-:-:S07]  /*0340*/  MOV R10, 0x360 ;  /* 0x00000360000a7802 */ /* 0x000fce0000000f00 */
[----:B------:R-:W-:Y:S05]  /*0350*/  CALL.REL.NOINC `($__internal_0_$__cuda_sm20_sqrt_rn_f32_slowpath) ;  /* 0x00000000009c7944 */ /* 0x000fea0003c00000 */
[----:B------:R-:W-:Y:S05]  /*0360*/  BRA `(.L_x_4) ;  /* 0x0000000000107947 */ /* 0x000fea0003800000 */
.L_x_3:
[----:B------:R-:W-:Y:S01]  /*0370*/  FMUL.FTZ R3, R8, R9 ;  /* 0x0000000908037220 */ /* 0x000fe20000410000 */
[----:B------:R-:W-:-:S03]  /*0380*/  FMUL.FTZ R6, R9, 0.5 ;  /* 0x3f00000009067820 */ /* 0x000fc60000410000 */
[----:B------:R-:W-:-:S04]  /*0390*/  FFMA R0, -R3, R3, R8 ;  /* 0x0000000303007223 */ /* 0x000fc80000000108 */
[----:B------:R-:W-:-:S07]  /*03a0*/  FFMA R3, R0, R6, R3 ;  /* 0x0000000600037223 */ /* 0x000fce0000000003 */
.L_x_4:
[----:B------:R-:W-:Y:S05]  /*03b0*/  BSYNC.RECONVERGENT B0 ;  /* 0x0000000000007941 */ /* 0x000fea0003800200 */
.L_x_2:
[----:B------:R-:W0:Y:S01]  /*03c0*/  LDCU UR6, c[0x0][0x3a0] ;  /* 0x00007400ff0677ac */ /* 0x000e220008000800 */
[----:B------:R-:W1:Y:S01]  /*03d0*/  MUFU.RCP R0, R3 ;  /* 0x0000000300007308 */ /* 0x000e620000001000 */
[----:B------:R-:W-:Y:S01]  /*03e0*/  BSSY.RECONVERGENT B0, `(.L_x_5) ;  /* 0x000000e000007945 */ /* 0x000fe20003800200 */
[----:B0-----:R-:W-:Y:S02]  /*03f0*/  IMAD.U32 R8, RZ, RZ, UR6 ;  /* 0x00000006ff087e24 */ /* 0x001fe4000f8e00ff */
[----:B-1----:R-:W-:-:S04]  /*0400*/  FFMA R7, R0, -R3, 1 ;  /* 0x3f80000000077423 */ /* 0x002fc80000000803 */
[----:B------:R-:W0:Y:S01]  /*0410*/  FCHK P0, R8, R3 ;  /* 0x0000000308007302 */ /* 0x000e220000000000 */
[----:B------:R-:W-:-:S04]  /*0420*/  FFMA R0, R0, R7, R0 ;  /* 0x0000000700007223 */ /* 0x000fc80000000000 */
[----:B------:R-:W-:-:S04]  /*0430*/  FFMA R6, R0, UR6, RZ ;  /* 0x0000000600067c23 */ /* 0x000fc800080000ff */
[----:B------:R-:W-:-:S04]  /*0440*/  FFMA R7, R6, -R3, UR6 ;  /* 0x0000000606077e23 */ /* 0x000fc80008000803 */
[----:B------:R-:W-:Y:S01]  /*0450*/  FFMA R7, R0, R7, R6 ;  /* 0x0000000700077223 */ /* 0x000fe20000000006 */
[----:B0-----:R-:W-:Y:S06]  /*0460*/  @!P0 BRA `(.L_x_6) ;  /* 0x0000000000148947 */ /* 0x001fec0003800000 */
[----:B------:R-:W0:Y:S01]  /*0470*/  LDCU UR6, c[0x0][0x3a0] ;  /* 0x00007400ff0677ac */ /* 0x000e220008000800 */
[----:B------:R-:W-:Y:S02]  /*0480*/  MOV R6, 0x4b0 ;  /* 0x000004b000067802 */ /* 0x000fe40000000f00 */
[----:B0-----:R-:W-:-:S07]  /*0490*/  MOV R0, UR6 ;  /* 0x0000000600007c02 */ /* 0x001fce0008000f00 */
[----:B------:R-:W-:Y:S05]  /*04a0*/  CALL.REL.NOINC `($__internal_1_$__cuda_sm3x_div_rn_noftz_f32_slowpath) ;  /* 0x0000000000a47944 */ /* 0x000fea0003c00000 */
[----:B------:R-:W-:-:S07]  /*04b0*/  IMAD.MOV.U32 R7, RZ, RZ, R0 ;  /* 0x000000ffff077224 */ /* 0x000fce00078e0000 */
.L_x_6:
[----:B------:R-:W-:Y:S05]  /*04c0*/  BSYNC.RECONVERGENT B0 ;  /* 0x0000000000007941 */ /* 0x000fea0003800200 */
.L_x_5:
[----:B------:R-:W2:Y:S01]  /*04d0*/  LDG.E R0, desc[UR4][R4.64] ;  /* 0x0000000404007981 */ /* 0x000ea2000c1e1900 */
[----:B------:R-:W0:Y:S02]  /*04e0*/  LDC R3, c[0x0][0x3b0] ;  /* 0x0000ec00ff037b82 */ /* 0x000e240000000800 */
[----:B0-----:R-:W-:Y:S01]  /*04f0*/  ISETP.NE.AND P0, PT, R3, 0x1, PT ;  /* 0x000000010300780c */ /* 0x001fe20003f05270 */
[----:B--2---:R-:W-:-:S05]  /*0500*/  FFMA R7, R7, -R2, R0 ;  /* 0x8000000207077223 */ /* 0x004fca0000000000 */
[----:B------:R0:W-:Y:S07]  /*0510*/  STG.E desc[UR4][R4.64], R7 ;  /* 0x0000000704007986 */ /* 0x0001ee000c101904 */
[----:B------:R-:W-:Y:S05]  /*0520*/  @P0 EXIT ;  /* 0x000000000000094d */ /* 0x000fea0003800000 */
[----:B------:R-:W1:Y:S01]  /*0530*/  LDCU UR6, c[0x0][0x3b4] ;  /* 0x00007680ff0677ac */ /* 0x000e620008000800 */
[----:B------:R-:W2:Y:S01]  /*0540*/  LDCU UR7, c[0x0][0x3b8] ;  /* 0x00007700ff0777ac */ /* 0x000ea20008000800 */
[----:B-1----:R-:W-:-:S04]  /*0550*/  FSETP.GEU.AND P0, PT, R7, UR6, PT ;  /* 0x0000000607007c0b */ /* 0x002fc8000bf0e000 */
[----:B------:R-:W-:-:S04]  /*0560*/  FSEL R0, R7, UR6, P0 ;  /* 0x0000000607007c08 */ /* 0x000fc80008000000 */
[----:B--2---:R-:W-:-:S04]  /*0570*/  FSETP.GT.AND P0, PT, R0, UR7, PT ;  /* 0x0000000700007c0b */ /* 0x004fc8000bf04000 */
[----:B------:R-:W-:Y:S02]  /*0580*/  FSETP.LT.OR P1, PT, R7, UR6, P0 ;  /* 0x0000000607007c0b */ /* 0x000fe40008721400 */
[----:B------:R-:W-:-:S11]  /*0590*/  FSEL R3, R0, UR7, !P0 ;  /* 0x0000000700037c08 */ /* 0x000fd6000c000000 */
[----:B------:R-:W-:Y:S05]  /*05a0*/  @!P1 EXIT ;  /* 0x000000000000994d */ /* 0x000fea0003800000 */
[----:B------:R-:W-:Y:S01]  /*05b0*/  STG.E desc[UR4][R4.64], R3 ;  /* 0x0000000304007986 */ /* 0x000fe2000c101904 */
[----:B------:R-:W-:Y:S05]  /*05c0*/  EXIT ;  /* 0x000000000000794d */ /* 0x000fea0003800000 */
        .weak           $__internal_0_$__cuda_sm20_sqrt_rn_f32_slowpath
        .type           $__internal_0_$__cuda_sm20_sqrt_rn_f32_slowpath,@function
        .size           $__internal_0_$__cuda_sm20_sqrt_rn_f32_slowpath,($__internal_1_$__cuda_sm3x_div_rn_noftz_f32_slowpath - $__internal_0_$__cuda_sm20_sqrt_rn_f32_slowpath)
$__internal_0_$__cuda_sm20_sqrt_rn_f32_slowpath:
[----:B------:R-:W-:-:S13]  /*05d0*/  LOP3.LUT P0, RZ, R8, 0x7fffffff, RZ, 0xc0, !PT ;  /* 0x7fffffff08ff7812 */ /* 0x000fda000780c0ff */
[----:B------:R-:W-:Y:S01]  /*05e0*/  @!P0 IMAD.MOV.U32 R3, RZ, RZ, R8 ;  /* 0x000000ffff038224 */ /* 0x000fe200078e0008 */
[----:B------:R-:W-:Y:S06]  /*05f0*/  @!P0 BRA `(.L_x_7) ;  /* 0x0000000000448947 */ /* 0x000fec0003800000 */
[----:B------:R-:W-:Y:S01]  /*0600*/  FSETP.GEU.FTZ.AND P0, PT, R8, RZ, PT ;  /* 0x000000ff0800720b */ /* 0x000fe20003f1e000 */
[----:B------:R-:W-:-:S12]  /*0610*/  IMAD.MOV.U32 R0, RZ, RZ, R8 ;  /* 0x000000ffff007224 */ /* 0x000fd800078e0008 */
[----:B------:R-:W-:Y:S01]  /*0620*/  @!P0 MOV R3, 0x7fffffff ;  /* 0x7fffffff00038802 */ /* 0x000fe20000000f00 */
[----:B------:R-:W-:Y:S06]  /*0630*/  @!P0 BRA `(.L_x_7) ;  /* 0x0000000000348947 */ /* 0x000fec0003800000 */
[----:B------:R-:W-:-:S13]  /*0640*/  FSETP.GTU.FTZ.AND P0, PT, |R0|, +INF , PT ;  /* 0x7f8000000000780b */ /* 0x000fda0003f1c200 */
[----:B------:R-:W-:Y:S01]  /*0650*/  @P0 FADD.FTZ R3, R0, 1 ;  /* 0x3f80000000030421 */ /* 0x000fe20000010000 */
[----:B------:R-:W-:Y:S06]  /*0660*/  @P0 BRA `(.L_x_7) ;  /* 0x0000000000280947 */ /* 0x000fec0003800000 */
[----:B------:R-:W-:-:S13]  /*0670*/  FSETP.NEU.FTZ.AND P0, PT, |R0|, +INF , PT ;  /* 0x7f8000000000780b */ /* 0x000fda0003f1d200 */
[----:B------:R-:W-:-:S04]  /*0680*/  @P0 FFMA R6, R0, 1.84467440737095516160e+19, RZ ;  /* 0x5f80000000060823 */ /* 0x000fc800000000ff */
[----:B------:R-:W0:Y:S02]  /*0690*/  @P0 MUFU.RSQ R3, R6 ;  /* 0x0000000600030308 */ /* 0x000e240000001400 */
[----:B0-----:R-:W-:Y:S01]  /*06a0*/  @P0 FMUL.FTZ R7, R6, R3 ;  /* 0x0000000306070220 */ /* 0x001fe20000410000 */
[----:B------:R-:W-:Y:S01]  /*06b0*/  @P0 FMUL.FTZ R9, R3, 0.5 ;  /* 0x3f00000003090820 */ /* 0x000fe20000410000 */
[----:B------:R-:W-:Y:S02]  /*06c0*/  @!P0 IMAD.MOV.U32 R3, RZ, RZ, R0 ;  /* 0x000000ffff038224 */ /* 0x000fe400078e0000 */
[----:B------:R-:W-:-:S04]  /*06d0*/  @P0 FADD.FTZ R8, -R7, -RZ ;  /* 0x800000ff07080221 */ /* 0x000fc80000010100 */
[----:B------:R-:W-:-:S04]  /*06e0*/  @P0 FFMA R8, R7, R8, R6 ;  /* 0x0000000807080223 */ /* 0x000fc80000000006 */
[----:B------:R-:W-:-:S04]  /*06f0*/  @P0 FFMA R8, R8, R9, R7 ;  /* 0x0000000908080223 */ /* 0x000fc80000000007 */
[----:B------:R-:W-:-:S07]  /*0700*/  @P0 FMUL.FTZ R3, R8, 2.3283064365386962891e-10 ;  /* 0x2f80000008030820 */ /* 0x000fce0000410000 */
.L_x_7:
[----:B------:R-:W-:Y:S02]  /*0710*/  IMAD.MOV.U32 R6, RZ, RZ, R10 ;  /* 0x000000ffff067224 */ /* 0x000fe400078e000a */
[----:B------:R-:W-:-:S04]  /*0720*/  IMAD.MOV.U32 R7, RZ, RZ, 0x0 ;  /* 0x00000000ff077424 */ /* 0x000fc800078e00ff */
[----:B------:R-:W-:Y:S05]  /*0730*/  RET.REL.NODEC R6 `(RMSProp) ;  /* 0xfffffff806307950 */ /* 0x000fea0003c3ffff */
        .weak           $__internal_1_$__cuda_sm3x_div_rn_noftz_f32_slowpath
        .type           $__internal_1_$__cuda_sm3x_div_rn_noftz_f32_slowpath,@function
        .size           $__internal_1_$__cuda_sm3x_div_rn_noftz_f32_slowpath,(.L_x_210 - $__internal_1_$__cuda_sm3x_div_rn_noftz_f32_slowpath)
$__internal_1_$__cuda_sm3x_div_rn_noftz_f32_slowpath:
[----:B------:R-:W-:Y:S01]  /*0740*/  SHF.R.U32.HI R8, RZ, 0x17, R3 ;  /* 0x00000017ff087819 */ /* 0x000fe20000011603 */
[----:B------:R-:W-:Y:S01]  /*0750*/  BSSY.RECONVERGENT B1, `(.L_x_8) ;  /* 0x0000062000017945 */ /* 0x000fe20003800200 */
[----:B------:R-:W-:Y:S02]  /*0760*/  SHF.R.U32.HI R7, RZ, 0x17, R0 ;  /* 0x00000017ff077819 */ /* 0x000fe40000011600 */
[----:B------:R-:W-:Y:S02]  /*0770*/  LOP3.LUT R12, R8, 0xff, RZ, 0xc0, !PT ;  /* 0x000000ff080c7812 */ /* 0x000fe400078ec0ff */
[----:B------:R-:W-:Y:S02]  /*0780*/  LOP3.LUT R10, R7, 0xff, RZ, 0xc0, !PT ;  /* 0x000000ff070a7812 */ /* 0x000fe400078ec0ff */
[----:B------:R-:W-:-:S03]  /*0790*/  IADD3 R9, PT, PT, R12, -0x1, RZ ;  /* 0xffffffff0c097810 */ /* 0x000fc60007ffe0ff */
[----:B------:R-:W-:Y:S01]  /*07a0*/  VIADD R8, R10, 0xffffffff ;  /* 0xffffffff0a087836 */ /* 0x000fe20000000000 */
[----:B------:R-:W-:-:S04]  /*07b0*/  ISETP.GT.U32.AND P0, PT, R9, 0xfd, PT ;  /* 0x000000fd0900780c */ /* 0x000fc80003f04070 */
[----:B------:R-:W-:-:S13]  /*07c0*/  ISETP.GT.U32.OR P0, PT, R8, 0xfd, P0 ;  /* 0x000000fd0800780c */ /* 0x000fda0000704470 */
[----:B------:R-:W-:Y:S01]  /*07d0*/  @!P0 IMAD.MOV.U32 R7, RZ, RZ, RZ ;  /* 0x000000ffff078224 */ /* 0x000fe200078e00ff */
[----:B------:R-:W-:Y:S06]  /*07e0*/  @!P0 BRA `(.L_x_9) ;  /* 0x00000000005c8947 */ /* 0x000fec0003800000 */
[----:B------:R-:W-:Y:S02]  /*07f0*/  FSETP.GTU.FTZ.AND P0, PT, |R0|, +INF , PT ;  /* 0x7f8000000000780b */ /* 0x000fe40003f1c200 */
[----:B------:R-:W-:-:S04]  /*0800*/  FSETP.GTU.FTZ.AND P1, PT, |R3|, +INF , PT ;  /* 0x7f8000000300780b */ /* 0x000fc80003f3c200 */
[----:B------:R-:W-:-:S13]  /*0810*/  PLOP3.LUT P0, PT, P0, P1, PT, 0xf8, 0x8f ;  /* 0x00000000008f781c */ /* 0x000fda0000703f70 */
[----:B------:R-:W-:Y:S05]  /*0820*/  @P0 BRA `(.L_x_10) ;  /* 0x00000004004c0947 */ /* 0x000fea0003800000 */
[----:B------:R-:W-:-:S13]  /*0830*/  LOP3.LUT P0, RZ, R3, 0x7fffffff, R0, 0xc8, !PT ;  /* 0x7fffffff03ff7812 */ /* 0x000fda000780c800 */
[----:B------:R-:W-:Y:S05]  /*0840*/  @!P0 BRA `(.L_x_11) ;  /* 0x00000004003c8947 */ /* 0x000fea0003800000 */
[C---:B------:R-:W-:Y:S02]  /*0850*/  FSETP.NEU.FTZ.AND P2, PT, |R0|.reuse, +INF , PT ;  /* 0x7f8000000000780b */ /* 0x040fe40003f5d200 */
[----:B------:R-:W-:Y:S02]  /*0860*/  FSETP.NEU.FTZ.AND P1, PT, |R3|, +INF , PT ;  /* 0x7f8000000300780b */ /* 0x000fe40003f3d200 */
[----:B------:R-:W-:-:S11]  /*0870*/  FSETP.NEU.FTZ.AND P0, PT, |R0|, +INF , PT ;  /* 0x7f8000000000780b */ /* 0x000fd60003f1d200 */
[----:B------:R-:W-:Y:S05]  /*0880*/  @!P1 BRA !P2, `(.L_x_11) ;  /* 0x00000004002c9947 */ /* 0x000fea0005000000 */
[----:B------:R-:W-:-:S04]  /*0890*/  LOP3.LUT P2, RZ, R0, 0x7fffffff, RZ, 0xc0, !PT ;  /* 0x7fffffff00ff7812 */ /* 0x000fc8000784c0ff */
[----:B------:R-:W-:-:S13]  /*08a0*/  PLOP3.LUT P1, PT, P1, P2, PT, 0x2f, 0xf2 ;  /* 0x0000000000f2781c */ /* 0x000fda0000f24577 */
[----:B------:R-:W-:Y:S05]  /*08b0*/  @P1 BRA `(.L_x_12) ;  /* 0x0000000400181947 */ /* 0x000fea0003800000 */
[----:B------:R-:W-:-:S04]  /*08c0*/  LOP3.LUT P1, RZ, R3, 0x7fffffff, RZ, 0xc0, !PT ;  /* 0x7fffffff03ff7812 */ /* 0x000fc8000782c0ff */
[----:B------:R-:W-:-:S13]  /*08d0*/  PLOP3.LUT P0, PT, P0, P1, PT, 0x2f, 0xf2 ;  /* 0x0000000000f2781c */ /* 0x000fda0000702577 */
[----:B------:R-:W-:Y:S05]  /*08e0*/  @P0 BRA `(.L_x_13) ;  /* 0x0000000400000947 */ /* 0x000fea0003800000 */
[----:B------:R-:W-:Y:S02]  /*08f0*/  ISETP.GE.AND P0, PT, R8, RZ, PT ;  /* 0x000000ff0800720c */ /* 0x000fe40003f06270 */
[----:B------:R-:W-:-:S11]  /*0900*/  ISETP.GE.AND P1, PT, R9, RZ, PT ;  /* 0x000000ff0900720c */ /* 0x000fd60003f26270 */
[----:B------:R-:W-:Y:S01]  /*0910*/  @P0 IMAD.MOV.U32 R7, RZ, RZ, RZ ;  /* 0x000000ffff070224 */ /* 0x000fe200078e00ff */
[----:B------:R-:W-:Y:S01]  /*0920*/  @!P0 MOV R7, 0xffffffc0 ;  /* 0xffffffc000078802 */ /* 0x000fe20000000f00 */
[----:B------:R-:W-:Y:S01]  /*0930*/  @!P0 FFMA R0, R0, 1.84467440737095516160e+19, RZ ;  /* 0x5f80000000008823 */ /* 0x000fe200000000ff */
[----:B------:R-:W-:-:S03]  /*0940*/  @!P1 FFMA R3, R3, 1.84467440737095516160e+19, RZ ;  /* 0x5f80000003039823 */ /* 0x000fc600000000ff */
[----:B------:R-:W-:-:S07]  /*0950*/  @!P1 VIADD R7, R7, 0x40 ;  /* 0x0000004007079836 */ /* 0x000fce0000000000 */
.L_x_9:
[----:B------:R-:W-:Y:S01]  /*0960*/  LEA R8, R12, 0xc0800000, 0x17 ;  /* 0xc08000000c087811 */ /* 0x000fe200078eb8ff */
[----:B------:R-:W-:Y:S04]  /*0970*/  BSSY.RECONVERGENT B2, `(.L_x_14) ;  /* 0x0000036000027945 */ /* 0x000fe80003800200 */
[----:B------:R-:W-:Y:S02]  /*0980*/  IMAD.IADD R8, R3, 0x1, -R8 ;  /* 0x0000000103087824 */ /* 0x000fe400078e0a08 */
[----:B------:R-:W-:Y:S02]  /*0990*/  VIADD R3, R10, 0xffffff81 ;  /* 0xffffff810a037836 */ /* 0x000fe40000000000 */
[----:B------:R0:W1:Y:S01]  /*09a0*/  MUFU.RCP R9, R8 ;  /* 0x0000000800097308 */ /* 0x0000620000001000 */
[----:B------:R-:W-:Y:S01]  /*09b0*/  FADD.FTZ R11, -R8, -RZ ;  /* 0x800000ff080b7221 */ /* 0x000fe20000010100 */
[C---:B------:R-:W-:Y:S01]  /*09c0*/  IMAD R0, R3.reuse, -0x800000, R0 ;  /* 0xff80000003007824 */ /* 0x040fe200078e0200 */
[----:B0-----:R-:W-:-:S04]  /*09d0*/  IADD3 R8, PT, PT, R3, 0x7f, -R12 ;  /* 0x0000007f03087810 */ /* 0x001fc80007ffe80c */
[----:B------:R-:W-:Y:S01]  /*09e0*/  IADD3 R8, PT, PT, R8, R7, RZ ;  /* 0x0000000708087210 */ /* 0x000fe20007ffe0ff */
[----:B-1----:R-:W-:-:S04]  /*09f0*/  FFMA R10, R9, R11, 1 ;  /* 0x3f800000090a7423 */ /* 0x002fc8000000000b */
[----:B------:R-:W-:-:S04]  /*0a00*/  FFMA R14, R9, R10, R9 ;  /* 0x0000000a090e7223 */ /* 0x000fc80000000009 */
[----:B------:R-:W-:-:S04]  /*0a10*/  FFMA R9, R0, R14, RZ ;  /* 0x0000000e00097223 */ /* 0x000fc800000000ff */
[----:B------:R-:W-:-:S04]  /*0a20*/  FFMA R10, R11, R9, R0 ;  /* 0x000000090b0a7223 */ /* 0x000fc80000000000 */
[----:B------:R-:W-:-:S04]  /*0a30*/  FFMA R9, R14, R10, R9 ;  /* 0x0000000a0e097223 */ /* 0x000fc80000000009 */
[----:B------:R-:W-:-:S04]  /*0a40*/  FFMA R10, R11, R9, R0 ;  /* 0x000000090b0a7223 */ /* 0x000fc80000000000 */
[----:B------:R-:W-:-:S05]  /*0a50*/  FFMA R0, R14, R10, R9 ;  /* 0x0000000a0e007223 */ /* 0x000fca0000000009 */
[----:B------:R-:W-:-:S04]  /*0a60*/  SHF.R.U32.HI R3, RZ, 0x17, R0 ;  /* 0x00000017ff037819 */ /* 0x000fc80000011600 */
[----:B------:R-:W-:-:S05]  /*0a70*/  LOP3.LUT R3, R3, 0xff, RZ, 0xc0, !PT ;  /* 0x000000ff03037812 */ /* 0x000fca00078ec0ff */
[----:B------:R-:W-:-:S04]  /*0a80*/  IMAD.IADD R11, R3, 0x1, R8 ;  /* 0x00000001030b7824 */ /* 0x000fc800078e0208 */
[----:B------:R-:W-:-:S05]  /*0a90*/  VIADD R3, R11, 0xffffffff ;  /* 0xffffffff0b037836 */ /* 0x000fca0000000000 */
[----:B------:R-:W-:-:S13]  /*0aa0*/  ISETP.GE.U32.AND P0, PT, R3, 0xfe, PT ;  /* 0x000000fe0300780c */ /* 0x000fda0003f06070 */
[----:B------:R-:W-:Y:S05]  /*0ab0*/  @!P0 BRA `(.L_x_15) ;  /* 0x0000000000808947 */ /* 0x000fea0003800000 */
[----:B------:R-:W-:-:S13]  /*0ac0*/  ISETP.GT.AND P0, PT, R11, 0xfe, PT ;  /* 0x000000fe0b00780c */ /* 0x000fda0003f04270 */
[----:B------:R-:W-:Y:S05]  /*0ad0*/  @P0 BRA `(.L_x_16) ;  /* 0x00000000006c0947 */ /* 0x000fea0003800000 */
[----:B------:R-:W-:-:S13]  /*0ae0*/  ISETP.GE.AND P0, PT, R11, 0x1, PT ;  /* 0x000000010b00780c */ /* 0x000fda0003f06270 */
[----:B------:R-:W-:Y:S05]  /*0af0*/  @P0 BRA `(.L_x_17) ;  /* 0x0000000000740947 */ /* 0x000fea0003800000 */
[----:B------:R-:W-:Y:S02]  /*0b00*/  ISETP.GE.AND P0, PT, R11, -0x18, PT ;  /* 0xffffffe80b00780c */ /* 0x000fe40003f06270 */
[----:B------:R-:W-:-:S11]  /*0b10*/  LOP3.LUT R0, R0, 0x80000000, RZ, 0xc0, !PT ;  /* 0x8000000000007812 */ /* 0x000fd600078ec0ff */
[----:B------:R-:W-:Y:S05]  /*0b20*/  @!P0 BRA `(.L_x_17) ;  /* 0x0000000000688947 */ /* 0x000fea0003800000 */
[CCC-:B------:R-:W-:Y:S01]  /*0b30*/  FFMA.RZ R3, R14.reuse, R10.reuse, R9.reuse ;  /* 0x0000000a0e037223 */ /* 0x1c0fe2000000c009 */
[CCC-:B------:R-:W-:Y:S01]  /*0b40*/  FFMA.RM R8, R14.reuse, R10.reuse, R9.reuse ;  /* 0x0000000a0e087223 */ /* 0x1c0fe20000004009 */
[C---:B------:R-:W-:Y:S02]  /*0b50*/  ISETP.NE.AND P2, PT, R11.reuse, RZ, PT ;  /* 0x000000ff0b00720c */ /* 0x040fe40003f45270 */
[----:B------:R-:W-:Y:S02]  /*0b60*/  ISETP.NE.AND P1, PT, R11, RZ, PT ;  /* 0x000000ff0b00720c */ /* 0x000fe40003f25270 */
[----:B------:R-:W-:Y:S01]  /*0b70*/  LOP3.LUT R7, R3, 0x7fffff, RZ, 0xc0, !PT ;  /* 0x007fffff03077812 */ /* 0x000fe200078ec0ff */
[----:B------:R-:W-:Y:S01]  /*0b80*/  FFMA.RP R3, R14, R10, R9 ;  /* 0x0000000a0e037223 */ /* 0x000fe20000008009 */
[----:B------:R-:W-:Y:S01]  /*0b90*/  IADD3 R10, PT, PT, R11, 0x20, RZ ;  /* 0x000000200b0a7810 */ /* 0x000fe20007ffe0ff */
[----:B------:R-:W-:Y:S01]  /*0ba0*/  IMAD.MOV R9, RZ, RZ, -R11 ;  /* 0x000000ffff097224 */ /* 0x000fe200078e0a0b */
[----:B------:R-:W-:-:S02]  /*0bb0*/  LOP3.LUT R7, R7, 0x800000, RZ, 0xfc, !PT ;  /* 0x0080000007077812 */ /* 0x000fc400078efcff */
[----:B------:R-:W-:Y:S02]  /*0bc0*/  FSETP.NEU.FTZ.AND P0, PT, R3, R8, PT ;  /* 0x000000080300720b */ /* 0x000fe40003f1d000 */
[----:B------:R-:W-:Y:S02]  /*0bd0*/  SHF.L.U32 R10, R7, R10, RZ ;  /* 0x0000000a070a7219 */ /* 0x000fe400000006ff */
[----:B------:R-:W-:Y:S02]  /*0be0*/  SEL R8, R9, RZ, P2 ;  /* 0x000000ff09087207 */ /* 0x000fe40001000000 */
[----:B------:R-:W-:Y:S02]  /*0bf0*/  ISETP.NE.AND P1, PT, R10, RZ, P1 ;  /* 0x000000ff0a00720c */ /* 0x000fe40000f25270 */
[----:B------:R-:W-:Y:S02]  /*0c00*/  SHF.R.U32.HI R8, RZ, R8, R7 ;  /* 0x00000008ff087219 */ /* 0x000fe40000011607 */
[----:B------:R-:W-:-:S02]  /*0c10*/  PLOP3.LUT P0, PT, P0, P1, PT, 0xf8, 0x8f ;  /* 0x00000000008f781c */ /* 0x000fc40000703f70 */
[----:B------:R-:W-:Y:S02]  /*0c20*/  SHF.R.U32.HI R10, RZ, 0x1, R8 ;  /* 0x00000001ff0a7819 */ /* 0x000fe40000011608 */
[----:B------:R-:W-:-:S04]  /*0c30*/  SEL R3, RZ, 0x1, !P0 ;  /* 0x00000001ff037807 */ /* 0x000fc80004000000 */
[----:B------:R-:W-:-:S04]  /*0c40*/  LOP3.LUT R3, R3, 0x1, R10, 0xf8, !PT ;  /* 0x0000000103037812 */ /* 0x000fc800078ef80a */
[----:B------:R-:W-:-:S05]  /*0c50*/  LOP3.LUT R3, R3, R8, RZ, 0xc0, !PT ;  /* 0x0000000803037212 */ /* 0x000fca00078ec0ff */
[----:B------:R-:W-:-:S05]  /*0c60*/  IMAD.IADD R3, R10, 0x1, R3 ;  /* 0x000000010a037824 */ /* 0x000fca00078e0203 */
[----:B------:R-:W-:Y:S01]  /*0c70*/  LOP3.LUT R0, R3, R0, RZ, 0xfc, !PT ;  /* 0x0000000003007212 */ /* 0x000fe200078efcff */
[----:B------:R-:W-:Y:S06]  /*0c80*/  BRA `(.L_x_17) ;  /* 0x0000000000107947 */ /* 0x000fec0003800000 */
.L_x_16:
[----:B------:R-:W-:-:S04]  /*0c90*/  LOP3.LUT R0, R0, 0x80000000, RZ, 0xc0, !PT ;  /* 0x8000000000007812 */ /* 0x000fc800078ec0ff */
[----:B------:R-:W-:Y:S01]  /*0ca0*/  LOP3.LUT R0, R0, 0x7f800000, RZ, 0xfc, !PT ;  /* 0x7f80000000007812 */ /* 0x000fe200078efcff */
[----:B------:R-:W-:Y:S06]  /*0cb0*/  BRA `(.L_x_17) ;  /* 0x0000000000047947 */ /* 0x000fec0003800000 */
.L_x_15:
[----:B------:R-:W-:-:S07]  /*0cc0*/  LEA R0, R8, R0, 0x17 ;  /* 0x0000000008007211 */ /* 0x000fce00078eb8ff */
.L_x_17:
[----:B------:R-:W-:Y:S05]  /*0cd0*/  BSYNC.RECONVERGENT B2 ;  /* 0x0000000000027941 */ /* 0x000fea0003800200 */
.L_x_14:
[----:B------:R-:W-:Y:S05]  /*0ce0*/  BRA `(.L_x_18) ;  /* 0x0000000000207947 */ /* 0x000fea0003800000 */
.L_x_13:
[----:B------:R-:W-:-:S04]  /*0cf0*/  LOP3.LUT R0, R3, 0x80000000, R0, 0x48, !PT ;  /* 0x8000000003007812 */ /* 0x000fc800078e4800 */
[----:B------:R-:W-:Y:S01]  /*0d00*/  LOP3.LUT R0, R0, 0x7f800000, RZ, 0xfc, !PT ;  /* 0x7f80000000007812 */ /* 0x000fe200078efcff */
[----:B------:R-:W-:Y:S06]  /*0d10*/  BRA `(.L_x_18) ;  /* 0x0000000000147947 */ /* 0x000fec0003800000 */
.L_x_12:
[----:B------:R-:W-:Y:S01]  /*0d20*/  LOP3.LUT R0, R3, 0x80000000, R0, 0x48, !PT ;  /* 0x8000000003007812 */ /* 0x000fe200078e4800 */
[----:B------:R-:W-:Y:S06]  /*0d30*/  BRA `(.L_x_18) ;  /* 0x00000000000c7947 */ /* 0x000fec0003800000 */
.L_x_11:
[----:B------:R-:W0:Y:S01]  /*0d40*/  MUFU.RSQ R0, -QNAN ;  /* 0xffc0000000007908 */ /* 0x000e220000001400 */
[----:B------:R-:W-:Y:S05]  /*0d50*/  BRA `(.L_x_18) ;  /* 0x0000000000047947 */ /* 0x000fea0003800000 */
.L_x_10:
[----:B------:R-:W-:-:S07]  /*0d60*/  FADD.FTZ R0, R0, R3 ;  /* 0x0000000300007221 */ /* 0x000fce0000010000 */
.L_x_18:
[----:B------:R-:W-:Y:S05]  /*0d70*/  BSYNC.RECONVERGENT B1 ;  /* 0x0000000000017941 */ /* 0x000fea0003800200 */
.L_x_8:
[----:B------:R-:W-:-:S04]  /*0d80*/  IMAD.MOV.U32 R7, RZ, RZ, 0x0 ;  /* 0x00000000ff077424 */ /* 0x000fc800078e00ff */
[----:B0-----:R-:W-:Y:S05]  /*0d90*/  RET.REL.NODEC R6 `(RMSProp) ;  /* 0xfffffff006987950 */ /* 0x001fea0003c3ffff */
.L_x_19:
[----:B------:R-:W-:-:S00]  /*0da0*/  BRA `(.L_x_19) ;  /* 0xfffffffc00fc7947 */ /* 0x000fc0000383ffff */
[----:B------:R-:W-:-:S00]  /*0db0*/  NOP ;  /* 0x0000000000007918 */ /* 0x000fc00000000000 */
        /* <DEDUP_REMOVED lines=12> */
.L_x_210:


//--------------------- .text.sgd_bn              --------------------------
	.section	.text.sgd_bn,"ax",@progbits
	.align	128
        .global         sgd_bn
        .type           sgd_bn,@function
        .size           sgd_bn,(.L_x_211 - sgd_bn)
        .other          sgd_bn,@"STO_CUDA_ENTRY STV_DEFAULT"
sgd_bn:
.text.sgd_bn:
        /* <DEDUP_REMOVED lines=27> */
[----:B------:R-:W-:Y:S05]  /*01b0*/  CALL.REL.NOINC `($__internal_2_$__cuda_sm3x_div_rn_noftz_f32_slowpath) ;  /* 0x0000000000507944 */ /* 0x000fea0003c00000 */
[----:B------:R-:W-:-:S07]  /*01c0*/  IMAD.MOV.U32 R9, RZ, RZ, R0 ;  /* 0x000000ffff097224 */ /* 0x000fce00078e0000 */
.L_x_21:
[----:B------:R-:W-:Y:S05]  /*01d0*/  BSYNC.RECONVERGENT B0 ;  /* 0x0000000000007941 */ /* 0x000fea0003800200 */
.L_x_20:
[----:B------:R-:W0:Y:S01]  /*01e0*/  LDC R0, c[0x0][0x3ac] ;  /* 0x0000eb00ff007b82 */ /* 0x000e220000000800 */
[----:B------:R-:W1:Y:S01]  /*01f0*/  LDCU UR6, c[0x0][0x398] ;  /* 0x00007300ff0677ac */ /* 0x000e620008000800 */
[----:B------:R-:W2:Y:S06]  /*0200*/  LDCU UR7, c[0x0][0x3a0] ;  /* 0x00007400ff0777ac */ /* 0x000eac0008000800 */
[----:B------:R-:W3:Y:S08]  /*0210*/  LDC.64 R4, c[0x0][0x388] ;  /* 0x0000e200ff047b82 */ /* 0x000ef00000000a00 */
[----:B------:R-:W4:Y:S01]  /*0220*/  LDC.64 R6, c[0x0][0x390] ;  /* 0x0000e400ff067b82 */ /* 0x000f220000000a00 */
[----:B0-----:R-:W-:Y:S01]  /*0230*/  ISETP.GE.AND P0, PT, R0, 0x2, PT ;  /* 0x000000020000780c */ /* 0x001fe20003f06270 */
[----:B---3--:R-:W-:-:S12]  /*0240*/  IMAD.WIDE R4, R2, 0x4, R4 ;  /* 0x0000000402047825 */ /* 0x008fd800078e0204 */
[----:B------:R-:W1:Y:S01]  /*0250*/  @P0 LDG.E R0, desc[UR4][R4.64] ;  /* 0x0000000404000981 */ /* 0x000e62000c1e1900 */
[----:B----4-:R-:W-:-:S04]  /*0260*/  IMAD.WIDE R2, R2, 0x4, R6 ;  /* 0x0000000402027825 */ /* 0x010fc800078e0206 */
[----:B-1----:R-:W-:-:S05]  /*0270*/  @P0 FFMA R0, R0, UR6, R9 ;  /* 0x0000000600000c23 */ /* 0x002fca0008000009 */
[----:B------:R-:W-:Y:S04]  /*0280*/  @P0 STG.E desc[UR4][R4.64], R0 ;  /* 0x0000000004000986 */ /* 0x000fe8000c101904 */
[----:B------:R-:W-:Y:S04]  /*0290*/  @!P0 STG.E desc[UR4][R4.64], R9 ;  /* 0x0000000904008986 */ /* 0x000fe8000c101904 */
[----:B------:R-:W2:Y:S01]  /*02a0*/  LDG.E R7, desc[UR4][R2.64] ;  /* 0x0000000402077981 */ /* 0x000ea2000c1e1900 */
[----:B------:R-:W-:-:S04]  /*02b0*/  @!P0 IMAD.MOV.U32 R0, RZ, RZ, R9 ;  /* 0x000000ffff008224 */ /* 0x000fc800078e0009 */
[----:B------:R-:W-:-:S04]  /*02c0*/  FFMA R6, R0, UR6, R9 ;  /* 0x0000000600067c23 */ /* 0x000fc80008000009 */
[----:B--2---:R-:W-:-:S05]  /*02d0*/  FFMA R7, -R6, UR7, R7 ;  /* 0x0000000706077c23 */ /* 0x004fca0008000107 */
[----:B------:R-:W-:Y:S01]  /*02e0*/  STG.E desc[UR4][R2.64], R7 ;  /* 0x0000000702007986 */ /* 0x000fe2000c101904 */
[----:B------:R-:W-:Y:S05]  /*02f0*/  EXIT ;  /* 0x000000000000794d */ /* 0x000fea0003800000 */
        .weak           $__internal_2_$__cuda_sm3x_div_rn_noftz_f32_slowpath
        .type           $__internal_2_$__cuda_sm3x_div_rn_noftz_f32_slowpath,@function
        .size           $__internal_2_$__cuda_sm3x_div_rn_noftz_f32_slowpath,(.L_x_211 - $__internal_2_$__cuda_sm3x_div_rn_noftz_f32_slowpath)
$__internal_2_$__cuda_sm3x_div_rn_noftz_f32_slowpath:
[--C-:B------:R-:W-:Y:S01]  /*0300*/  SHF.R.U32.HI R6, RZ, 0x17, R3.reuse ;  /* 0x00000017ff067819 */ /* 0x100fe20000011603 */
[----:B------:R-:W-:Y:S01]  /*0310*/  BSSY.RECONVERGENT B1, `(.L_x_22) ;  /* 0x0000064000017945 */ /* 0x000fe20003800200 */
[--C-:B------:R-:W-:Y:S01]  /*0320*/  SHF.R.U32.HI R5, RZ, 0x17, R0.reuse ;  /* 0x00000017ff057819 */ /* 0x100fe20000011600 */
[----:B------:R-:W-:Y:S01]  /*0330*/  IMAD.MOV.U32 R7, RZ, RZ, R0 ;  /* 0x000000ffff077224 */ /* 0x000fe200078e0000 */
[----:B------:R-:W-:Y:S01]  /*0340*/  LOP3.LUT R6, R6, 0xff, RZ, 0xc0, !PT ;  /* 0x000000ff06067812 */ /* 0x000fe200078ec0ff */
[----:B------:R-:W-:Y:S01]  /*0350*/  IMAD.MOV.U32 R8, RZ, RZ, R3 ;  /* 0x000000ffff087224 */ /* 0x000fe200078e0003 */
[----:B------:R-:W-:-:S03]  /*0360*/  LOP3.LUT R5, R5, 0xff, RZ, 0xc0, !PT ;  /* 0x000000ff05057812 */ /* 0x000fc600078ec0ff */
[----:B------:R-:W-:Y:S02]  /*0370*/  VIADD R11, R6, 0xffffffff ;  /* 0xffffffff060b7836 */ /* 0x000fe40000000000 */
[----:B------:R-:W-:-:S03]  /*0380*/  VIADD R10, R5, 0xffffffff ;  /* 0xffffffff050a7836 */ /* 0x000fc60000000000 */
        /* <DEDUP_REMOVED lines=22> */
[----:B------:R-:W-:Y:S02]  /*04f0*/  @P0 IMAD.MOV.U32 R9, RZ, RZ, RZ ;  /* 0x000000ffff090224 */ /* 0x000fe400078e00ff */
[----:B------:R-:W-:Y:S01]  /*0500*/  @!P0 FFMA R7, R0, 1.84467440737095516160e+19, RZ ;  /* 0x5f80000000078823 */ /* 0x000fe200000000ff */
[----:B------:R-:W-:Y:S02]  /*0510*/  @!P0 IMAD.MOV.U32 R9, RZ, RZ, -0x40 ;  /* 0xffffffc0ff098424 */ /* 0x000fe400078e00ff */
[----:B------:R-:W-:Y:S02]  /*0520*/  @!P1 FFMA R8, R3, 1.84467440737095516160e+19, RZ ;  /* 0x5f80000003089823 */ /* 0x000fe400000000ff */
[----:B------:R-:W-:-:S07]  /*0530*/  @!P1 VIADD R9, R9, 0x40 ;  /* 0x0000004009099836 */ /* 0x000fce0000000000 */
.L_x_23:
[----:B------:R-:W-:Y:S01]  /*0540*/  LEA R3, R6, 0xc0800000, 0x17 ;  /* 0xc080000006037811 */ /* 0x000fe200078eb8ff */
[----:B------:R-:W-:Y:S01]  /*0550*/  VIADD R5, R5, 0xffffff81 ;  /* 0xffffff8105057836 */ /* 0x000fe20000000000 */
[----:B------:R-:W-:Y:S03]  /*0560*/  BSSY.RECONVERGENT B2, `(.L_x_28) ;  /* 0x0000035000027945 */ /* 0x000fe60003800200 */
[----:B------:R-:W-:Y:S01]  /*0570*/  IMAD.IADD R3, R8, 0x1, -R3 ;  /* 0x0000000108037824 */ /* 0x000fe200078e0a03 */
[C---:B------:R-:W-:Y:S01]  /*0580*/  IADD3 R6, PT, PT, R5.reuse, 0x7f, -R6 ;  /* 0x0000007f05067810 */ /* 0x040fe20007ffe806 */
[----:B------:R-:W-:Y:S02]  /*0590*/  IMAD R0, R5, -0x800000, R7 ;  /* 0xff80000005007824 */ /* 0x000fe400078e0207 */
[----:B------:R-:W0:Y:S01]  /*05a0*/  MUFU.RCP R8, R3 ;  /* 0x0000000300087308 */ /* 0x000e220000001000 */
[----:B------:R-:W-:Y:S01]  /*05b0*/  FADD.FTZ R11, -R3, -RZ ;  /* 0x800000ff030b7221 */ /* 0x000fe20000010100 */
[----:B------:R-:W-:-:S03]  /*05c0*/  IMAD.IADD R6, R6, 0x1, R9 ;  /* 0x0000000106067824 */ /* 0x000fc600078e0209 */
[----:B0-----:R-:W-:-:S04]  /*05d0*/  FFMA R13, R8, R11, 1 ;  /* 0x3f800000080d7423 */ /* 0x001fc8000000000b */
        /* <DEDUP_REMOVED lines=25> */
[----:B------:R-:W-:Y:S02]  /*0770*/  VIADD R8, R9, 0x20 ;  /* 0x0000002009087836 */ /* 0x000fe40000000000 */
[----:B------:R-:W-:Y:S01]  /*0780*/  LOP3.LUT R5, R5, 0x800000, RZ, 0xfc, !PT ;  /* 0x0080000005057812 */ /* 0x000fe200078efcff */
[----:B------:R-:W-:Y:S01]  /*0790*/  IMAD.MOV R7, RZ, RZ, -R9 ;  /* 0x000000ffff077224 */ /* 0x000fe200078e0a09 */
[----:B------:R-:W-:-:S02]  /*07a0*/  FSETP.NEU.FTZ.AND P0, PT, R3, R6, PT ;  /* 0x000000060300720b */ /* 0x000fc40003f1d000 */
[----:B------:R-:W-:Y:S02]  /*07b0*/  SHF.L.U32 R8, R5, R8, RZ ;  /* 0x0000000805087219 */ /* 0x000fe400000006ff */
[----:B------:R-:W-:Y:S02]  /*07c0*/  SEL R6, R7, RZ, P2 ;  /* 0x000000ff07067207 */ /* 0x000fe40001000000 */
[----:B------:R-:W-:Y:S02]  /*07d0*/  ISETP.NE.AND P1, PT, R8, RZ, P1 ;  /* 0x000000ff0800720c */ /* 0x000fe40000f25270 */
[----:B------:R-:W-:Y:S02]  /*07e0*/  SHF.R.U32.HI R6, RZ, R6, R5 ;  /* 0x00000006ff067219 */ /* 0x000fe40000011605 */
[----:B------:R-:W-:Y:S02]  /*07f0*/  PLOP3.LUT P0, PT, P0, P1, PT, 0xf8, 0x8f ;  /* 0x00000000008f781c */ /* 0x000fe40000703f70 */
[----:B------:R-:W-:-:S02]  /*0800*/  SHF.R.U32.HI R8, RZ, 0x1, R6 ;  /* 0x00000001ff087819 */ /* 0x000fc40000011606 */
[----:B------:R-:W-:-:S04]  /*0810*/  SEL R3, RZ, 0x1, !P0 ;  /* 0x00000001ff037807 */ /* 0x000fc80004000000 */
[----:B------:R-:W-:-:S04]  /*0820*/  LOP3.LUT R3, R3, 0x1, R8, 0xf8, !PT ;  /* 0x0000000103037812 */ /* 0x000fc800078ef808 */
[----:B------:R-:W-:-:S05]  /*0830*/  LOP3.LUT R3, R3, R6, RZ, 0xc0, !PT ;  /* 0x0000000603037212 */ /* 0x000fca00078ec0ff */
[----:B------:R-:W-:-:S05]  /*0840*/  IMAD.IADD R3, R8, 0x1, R3 ;  /* 0x0000000108037824 */ /* 0x000fca00078e0203 */
[----:B------:R-:W-:Y:S01]  /*0850*/  LOP3.LUT R0, R3, R0, RZ, 0xfc, !PT ;  /* 0x0000000003007212 */ /* 0x000fe200078efcff */
[----:B------:R-:W-:Y:S06]  /*0860*/  BRA `(.L_x_31) ;  /* 0x0000000000107947 */ /* 0x000fec0003800000 */
.L_x_30:
[----:B------:R-:W-:-:S04]  /*0870*/  LOP3.LUT R0, R0, 0x80000000, RZ, 0xc0, !PT ;  /* 0x8000000000007812 */ /* 0x000fc800078ec0ff */
[----:B------:R-:W-:Y:S01]  /*0880*/  LOP3.LUT R0, R0, 0x7f800000, RZ, 0xfc, !PT ;  /* 0x7f80000000007812 */ /* 0x000fe200078efcff */
[----:B------:R-:W-:Y:S06]  /*0890*/  BRA `(.L_x_31) ;  /* 0x0000000000047947 */ /* 0x000fec0003800000 */
.L_x_29:
[----:B------:R-:W-:-:S07]  /*08a0*/  IMAD R0, R6, 0x800000, R0 ;  /* 0x0080000006007824 */ /* 0x000fce00078e0200 */
.L_x_31:
[----:B------:R-:W-:Y:S05]  /*08b0*/  BSYNC.RECONVERGENT B2 ;  /* 0x0000000000027941 */ /* 0x000fea0003800200 */
.L_x_28:
[----:B------:R-:W-:Y:S05]  /*08c0*/  BRA `(.L_x_32) ;  /* 0x0000000000207947 */ /* 0x000fea0003800000 */
.L_x_27:
[----:B------:R-:W-:-:S04]  /*08d0*/  LOP3.LUT R0, R8, 0x80000000, R7, 0x48, !PT ;  /* 0x8000000008007812 */ /* 0x000fc800078e4807 */
[----:B------:R-:W-:Y:S01]  /*08e0*/  LOP3.LUT R0, R0, 0x7f800000, RZ, 0xfc, !PT ;  /* 0x7f80000000007812 */ /* 0x000fe200078efcff */
[----:B------:R-:W-:Y:S06]  /*08f0*/  BRA `(.L_x_32) ;  /* 0x0000000000147947 */ /* 0x000fec0003800000 */
.L_x_26:
[----:B------:R-:W-:Y:S01]  /*0900*/  LOP3.LUT R0, R8, 0x80000000, R7, 0x48, !PT ;  /* 0x8000000008007812 */ /* 0x000fe200078e4807 */
[----:B------:R-:W-:Y:S06]  /*0910*/  BRA `(.L_x_32) ;  /* 0x00000000000c7947 */ /* 0x000fec0003800000 */
.L_x_25:
[----:B------:R-:W0:Y:S01]  /*0920*/  MUFU.RSQ R0, -QNAN ;  /* 0xffc0000000007908 */ /* 0x000e220000001400 */
[----:B------:R-:W-:Y:S05]  /*0930*/  BRA `(.L_x_32) ;  /* 0x0000000000047947 */ /* 0x000fea0003800000 */
.L_x_24:
[----:B------:R-:W-:-:S07]  /*0940*/  FADD.FTZ R0, R0, R3 ;  /* 0x0000000300007221 */ /* 0x000fce0000010000 */
.L_x_32:
[----:B------:R-:W-:Y:S05]  /*0950*/  BSYNC.RECONVERGENT B1 ;  /* 0x0000000000017941 */ /* 0x000fea0003800200 */
.L_x_22:
[----:B------:R-:W-:-:S04]  /*0960*/  IMAD.MOV.U32 R5, RZ, RZ, 0x0 ;  /* 0x00000000ff057424 */ /* 0x000fc800078e00ff */
[----:B0-----:R-:W-:Y:S05]  /*0970*/  RET.REL.NODEC R4 `(sgd_bn) ;  /* 0xfffffff404a07950 */ /* 0x001fea0003c3ffff */
.L_x_33:
        /* <DEDUP_REMOVED lines=16> */
.L_x_211:


//--------------------- .text.sgd                 --------------------------
	.section	.text.sgd,"ax",@progbits
	.align	128
        .global         sgd
        .type           sgd,@function
        .size           sgd,(.L_x_212 - sgd)
        .other          sgd,@"STO_CUDA_ENTRY STV_DEFAULT"
sgd:
.text.sgd:
        /* <DEDUP_REMOVED lines=27> */
[----:B------:R-:W-:Y:S05]  /*01b0*/  CALL.REL.NOINC `($__internal_3_$__cuda_sm3x_div_rn_noftz_f32_slowpath) ;  /* 0x00000000005c7944 */ /* 0x000fea0003c00000 */
[----:B------:R-:W-:-:S07]  /*01c0*/  IMAD.MOV.U32 R8, RZ, RZ, R0 ;  /* 0x000000ffff087224 */ /* 0x000fce00078e0000 */
.L_x_35:
[----:B------:R-:W-:Y:S05]  /*01d0*/  BSYNC.RECONVERGENT B0 ;  /* 0x0000000000007941 */ /* 0x000fea0003800200 */
.L_x_34:
[----:B------:R-:W0:Y:S01]  /*01e0*/  LDC R0, c[0x0][0x3ac] ;  /* 0x0000eb00ff007b82 */ /* 0x000e220000000800 */
[----:B------:R-:W1:Y:S01]  /*01f0*/  LDCU UR6, c[0x0][0x39c] ;  /* 0x00007380ff0677ac */ /* 0x000e620008000800 */
[----:B------:R-:W2:Y:S06]  /*0200*/  LDCU UR7, c[0x0][0x398] ;  /* 0x00007300ff0777ac */ /* 0x000eac0008000800 */
[----:B------:R-:W3:Y:S08]  /*0210*/  LDC.64 R4, c[0x0][0x390] ;  /* 0x0000e400ff047b82 */ /* 0x000ef00000000a00 */
[----:B------:R-:W4:Y:S01]  /*0220*/  LDC.64 R6, c[0x0][0x388] ;  /* 0x0000e200ff067b82 */ /* 0x000f220000000a00 */
[----:B0-----:R-:W-:Y:S01]  /*0230*/  ISETP.GE.AND P0, PT, R0, 0x2, PT ;  /* 0x000000020000780c */ /* 0x001fe20003f06270 */
[----:B---3--:R-:W-:-:S04]  /*0240*/  IMAD.WIDE R4, R2, 0x4, R4 ;  /* 0x0000000402047825 */ /* 0x008fc800078e0204 */
[----:B----4-:R-:W-:Y:S02]  /*0250*/  IMAD.WIDE R2, R2, 0x4, R6 ;  /* 0x0000000402027825 */ /* 0x010fe400078e0206 */
[----:B------:R-:W1:Y:S06]  /*0260*/  LDG.E R7, desc[UR4][R4.64] ;  /* 0x0000000404077981 */ /* 0x000e6c000c1e1900 */
[----:B------:R-:W2:Y:S01]  /*0270*/  @P0 LDG.E R0, desc[UR4][R2.64] ;  /* 0x0000000402000981 */ /* 0x000ea2000c1e1900 */
[----:B-1----:R-:W-:Y:S01]  /*0280*/  FFMA R11, R7, UR6, R8 ;  /* 0x00000006070b7c23 */ /* 0x002fe20008000008 */
[----:B------:R-:W0:Y:S03]  /*0290*/  LDCU UR6, c[0x0][0x3a0] ;  /* 0x00007400ff0677ac */ /* 0x000e260008000800 */
[----:B--2---:R-:W-:-:S05]  /*02a0*/  @P0 FFMA R7, R0, UR7, R11 ;  /* 0x0000000700070c23 */ /* 0x004fca000800000b */
[----:B------:R-:W-:Y:S04]  /*02b0*/  @P0 STG.E desc[UR4][R2.64], R7 ;  /* 0x0000000702000986 */ /* 0x000fe8000c101904 */
[----:B------:R-:W-:Y:S04]  /*02c0*/  @!P0 STG.E desc[UR4][R2.64], R11 ;  /* 0x0000000b02008986 */ /* 0x000fe8000c101904 */
[----:B------:R-:W0:Y:S01]  /*02d0*/  LDG.E R9, desc[UR4][R4.64] ;  /* 0x0000000404097981 */ /* 0x000e22000c1e1900 */
[----:B------:R-:W-:-:S04]  /*02e0*/  @!P0 IMAD.MOV.U32 R7, RZ, RZ, R11 ;  /* 0x000000ffff078224 */ /* 0x000fc800078e000b */
[----:B------:R-:W-:-:S04]  /*02f0*/  FFMA R0, R7, UR7, R11 ;  /* 0x0000000707007c23 */ /* 0x000fc8000800000b */
[----:B0-----:R-:W-:-:S05]  /*0300*/  FFMA R9, -R0, UR6, R9 ;  /* 0x0000000600097c23 */ /* 0x001fca0008000109 */
[----:B------:R-:W-:Y:S01]  /*0310*/  STG.E desc[UR4][R4.64], R9 ;  /* 0x0000000904007986 */ /* 0x000fe2000c101904 */
[----:B------:R-:W-:Y:S05]  /*0320*/  EXIT ;  /* 0x000000000000794d */ /* 0x000fea0003800000 */
        .weak           $__internal_3_$__cuda_sm3x_div_rn_noftz_f32_slowpath
        .type           $__internal_3_$__cuda_sm3x_div_rn_noftz_f32_slowpath,@function
        .size           $__internal_3_$__cuda_sm3x_div_rn_noftz_f32_slowpath,(.L_x_212 - $__internal_3_$__cuda_sm3x_div_rn_noftz_f32_slowpath)
$__internal_3_$__cuda_sm3x_div_rn_noftz_f32_slowpath:
        /* <DEDUP_REMOVED lines=36> */
.L_x_37:
        /* <DEDUP_REMOVED lines=51> */
.L_x_44:
[----:B------:R-:W-:-:S04]  /*08a0*/  LOP3.LUT R0, R0, 0x80000000, RZ, 0xc0, !PT ;  /* 0x8000000000007812 */ /* 0x000fc800078ec0ff */
[----:B------:R-:W-:Y:S01]  /*08b0*/  LOP3.LUT R0, R0, 0x7f800000, RZ, 0xfc, !PT ;  /* 0x7f80000000007812 */ /* 0x000fe200078efcff */
[----:B------:R-:W-:Y:S06]  /*08c0*/  BRA `(.L_x_45) ;  /* 0x0000000000047947 */ /* 0x000fec0003800000 */
.L_x_43:
[----:B------:R-:W-:-:S07]  /*08d0*/  IMAD R0, R6, 0x800000, R0 ;  /* 0x0080000006007824 */ /* 0x000fce00078e0200 */
.L_x_45:
[----:B------:R-:W-:Y:S05]  /*08e0*/  BSYNC.RECONVERGENT B2 ;  /* 0x0000000000027941 */ /* 0x000fea0003800200 */
.L_x_42:
[----:B------:R-:W-:Y:S05]  /*08f0*/  BRA `(.L_x_46) ;  /* 0x0000000000207947 */ /* 0x000fea0003800000 */
.L_x_41:
[----:B------:R-:W-:-:S04]  /*0900*/  LOP3.LUT R0, R8, 0x80000000, R7, 0x48, !PT ;  /* 0x8000000008007812 */ /* 0x000fc800078e4807 */
[----:B------:R-:W-:Y:S01]  /*0910*/  LOP3.LUT R0, R0, 0x7f800000, RZ, 0xfc, !PT ;  /* 0x7f80000000007812 */ /* 0x000fe200078efcff */
[----:B------:R-:W-:Y:S06]  /*0920*/  BRA `(.L_x_46) ;  /* 0x0000000000147947 */ /* 0x000fec0003800000 */
.L_x_40:
[----:B------:R-:W-:Y:S01]  /*0930*/  LOP3.LUT R0, R8, 0x80000000, R7, 0x48, !PT ;  /* 0x8000000008007812 */ /* 0x000fe200078e4807 */
[----:B------:R-:W-:Y:S06]  /*0940*/  BRA `(.L_x_46) ;  /* 0x00000000000c7947 */ /* 0x000fec0003800000 */
.L_x_39:
[----:B------:R-:W0:Y:S01]  /*0950*/  MUFU.RSQ R0, -QNAN ;  /* 0xffc0000000007908 */ /* 0x000e220000001400 */
[----:B------:R-:W-:Y:S05]  /*0960*/  BRA `(.L_x_46) ;  /* 0x0000000000047947 */ /* 0x000fea0003800000 */
.L_x_38:
[----:B------:R-:W-:-:S07]  /*0970*/  FADD.FTZ R0, R0, R3 ;  /* 0x0000000300007221 */ /* 0x000fce0000010000 */
.L_x_46:
[----:B------:R-:W-:Y:S05]  /*0980*/  BSYNC.RECONVERGENT B1 ;  /* 0x0000000000017941 */ /* 0x000fea0003800200 */
.L_x_36:
[----:B------:R-:W-:-:S04]  /*0990*/  IMAD.MOV.U32 R5, RZ, RZ, 0x0 ;  /* 0x00000000ff057424 */ /* 0x000fc800078e00ff */
[----:B0-----:R-:W-:Y:S05]  /*09a0*/  RET.REL.NODEC R4 `(sgd) ;  /* 0xfffffff404947950 */ /* 0x001fea0003c3ffff */
.L_x_47:
        /* <DEDUP_REMOVED lines=13> */
.L_x_212:


//--------------------- .text.adamw_bn            --------------------------
	.section	.text.adamw_bn,"ax",@progbits
	.align	128
        .global         adamw_bn
        .type           adamw_bn,@function
        .size           adamw_bn,(.L_x_214 - adamw_bn)
        .other          adamw_bn,@"STO_CUDA_ENTRY STV_DEFAULT"
adamw_bn:
.text.adamw_bn:
        /* <DEDUP_REMOVED lines=12> */
[----:B------:R-:W1:Y:S07]  /*00c0*/  LDCU.64 UR4, c[0x0][0x358] ;  /* 0x00006b00ff0477ac */ /* 0x000e6e0008000a00 */
[----:B------:R-:W2:Y:S08]  /*00d0*/  LDC.64 R2, c[0x0][0x380] ;  /* 0x0000e000ff027b82 */ /* 0x000eb00000000a00 */
[----:B------:R-:W3:Y:S01]  /*00e0*/  LDC.64 R6, c[0x0][0x3a0] ;  /* 0x0000e800ff067b82 */ /* 0x000ee20000000a00 */
[----:B0-----:R-:W-:-:S07]  /*00f0*/  IMAD.WIDE R8, R4, 0x4, R8 ;  /* 0x0000000404087825 */ /* 0x001fce00078e0208 */
[----:B------:R-:W0:Y:S01]  /*0100*/  LDC.64 R10, c[0x0][0x398] ;  /* 0x0000e600ff0a7b82 */ /* 0x000e220000000a00 */
[----:B-1----:R-:W4:Y:S01]  /*0110*/  LDG.E R5, desc[UR4][R8.64] ;  /* 0x0000000408057981 */ /* 0x002f22000c1e1900 */
[----:B--2---:R-:W-:-:S06]  /*0120*/  IMAD.WIDE R2, R4, 0x4, R2 ;  /* 0x0000000404027825 */ /* 0x004fcc00078e0202 */
[----:B------:R-:W2:Y:S01]  /*0130*/  LDG.E R2, desc[UR4][R2.64] ;  /* 0x0000000402027981 */ /* 0x000ea2000c1e1900 */
[----:B---3--:R-:W-:Y:S01]  /*0140*/  FADD R0, -R6, 1 ;  /* 0x3f80000006007421 */ /* 0x008fe20000000100 */
[----:B0-----:R-:W-:-:S04]  /*0150*/  IMAD.WIDE R10, R4, 0x4, R10 ;  /* 0x00000004040a7825 */ /* 0x001fc800078e020a */
[----:B----4-:R-:W-:-:S04]  /*0160*/  FMUL R5, R5, R6 ;  /* 0x0000000605057220 */ /* 0x010fc80000400000 */
[----:B--2---:R-:W-:-:S05]  /*0170*/  FFMA R5, R2, R0, R5 ;  /* 0x0000000002057223 */ /* 0x004fca0000000005 */
[----:B------:R0:W-:Y:S04]  /*0180*/  STG.E desc[UR4][R8.64], R5 ;  /* 0x0000000508007986 */ /* 0x0001e8000c101904 */
[----:B------:R-:W2:Y:S01]  /*0190*/  LDG.E R0, desc[UR4][R10.64] ;  /* 0x000000040a007981 */ /* 0x000ea2000c1e1900 */
[C---:B------:R-:W-:Y:S01]  /*01a0*/  FMUL R3, |R6|.reuse, 16777216 ;  /* 0x4b80000006037820 */ /* 0x040fe20000400200 */
[----:B------:R-:W-:-:S04]  /*01b0*/  FSETP.GEU.AND P0, PT, |R6|, 1.175494350822287508e-38, PT ;  /* 0x008000000600780b */ /* 0x000fc80003f0e200 */
[----:B------:R-:W-:-:S04]  /*01c0*/  FSEL R3, R3, |R6|, !P0 ;  /* 0x4000000603037208 */ /* 0x000fc80004000000 */
[----:B0-----:R-:W-:Y:S01]  /*01d0*/  IADD3 R5, PT, PT, R3, -0x3f3504f3, RZ ;  /* 0xc0cafb0d03057810 */ /* 0x001fe20007ffe0ff */
[----:B------:R-:W-:-:S03]  /*01e0*/  FADD R13, -R7, 1 ;  /* 0x3f800000070d7421 */ /* 0x000fc60000000100 */
[----:B------:R-:W-:Y:S01]  /*01f0*/  LOP3.LUT R12, R5, 0xff800000, RZ, 0xc0, !PT ;  /* 0xff800000050c7812 */ /* 0x000fe200078ec0ff */
[----:B------:R-:W-:-:S03]  /*0200*/  FMUL R13, R2, R13 ;  /* 0x0000000d020d7220 */ /* 0x000fc60000400000 */
[----:B------:R-:W-:-:S05]  /*0210*/  IADD3 R3, PT, PT, R3, -R12, RZ ;  /* 0x8000000c03037210 */ /* 0x000fca0007ffe0ff */
[----:B------:R-:W-:Y:S01]  /*0220*/  FADD R5, R3, -1 ;  /* 0xbf80000003057421 */ /* 0x000fe20000000000 */
[----:B------:R-:W-:Y:S01]  /*0230*/  I2FP.F32.S32 R12, R12 ;  /* 0x0000000c000c7245 */ /* 0x000fe20000201400 */
[----:B--2---:R-:W-:-:S04]  /*0240*/  FMUL R7, R0, R7 ;  /* 0x0000000700077220 */ /* 0x004fc80000400000 */
[----:B------:R-:W-:Y:S01]  /*0250*/  FFMA R0, R2, R13, R7 ;  /* 0x0000000d02007223 */ /* 0x000fe20000000007 */
[----:B------:R-:W-:Y:S01]  /*0260*/  FADD R7, R3, 1 ;  /* 0x3f80000003077421 */ /* 0x000fe20000000000 */
[----:B------:R-:W0:Y:S05]  /*0270*/  LDC R13, c[0x0][0x3b8] ;  /* 0x0000ee00ff0d7b82 */ /* 0x000e2a0000000800 */
[----:B------:R-:W1:Y:S01]  /*0280*/  MUFU.RCP R7, R7 ;  /* 0x0000000700077308 */ /* 0x000e620000001000 */
[----:B------:R2:W-:Y:S01]  /*0290*/  STG.E desc[UR4][R10.64], R0 ;  /* 0x000000000a007986 */ /* 0x0005e2000c101904 */
[----:B------:R-:W-:-:S03]  /*02a0*/  FSEL R3, RZ, -24, P0 ;  /* 0xc1c00000ff037808 */ /* 0x000fc60000000000 */
[----:B------:R1:W5:Y:S01]  /*02b0*/  LDG.E R2, desc[UR4][R8.64] ;  /* 0x0000000408027981 */ /* 0x000362000c1e1900 */
[----:B--2---:R-:W-:Y:S01]  /*02c0*/  FADD R10, R5, R5 ;  /* 0x00000005050a7221 */ /* 0x004fe20000000000 */
[----:B------:R-:W-:-:S03]  /*02d0*/  HFMA2 R11, -RZ, RZ, 0.771484375, 0.21533203125 ;  /* 0x3a2c32e4ff0b7431 */ /* 0x000fc600000001ff */
[----:B-1----:R-:W-:Y:S01]  /*02e0*/  FMUL R9, R7, R10 ;  /* 0x0000000a07097220 */ /* 0x002fe20000400000 */
[----:B------:R-:W-:-:S03]  /*02f0*/  FFMA R12, R12, 1.1920928955078125e-07, R3 ;  /* 0x340000000c0c7823 */ /* 0x000fc60000000003 */
[----:B------:R-:W-:Y:S01]  /*0300*/  FADD R10, R5, -R9 ;  /* 0x80000009050a7221 */ /* 0x000fe20000000000 */
[C---:B------:R-:W-:Y:S01]  /*0310*/  FMUL R8, R9.reuse, R9 ;  /* 0x0000000909087220 */ /* 0x040fe20000400000 */
[----:B------:R-:W-:Y:S02]  /*0320*/  FFMA R3, R9, 1.4426950216293334961, R12 ;  /* 0x3fb8aa3b09037823 */ /* 0x000fe4000000000c */
[----:B------:R-:W-:Y:S01]  /*0330*/  FADD R10, R10, R10 ;  /* 0x0000000a0a0a7221 */ /* 0x000fe20000000000 */
[----:B------:R-:W-:Y:S01]  /*0340*/  FFMA R11, R8, R11, 0.0032181653659790754318 ;  /* 0x3b52e7db080b7423 */ /* 0x000fe2000000000b */
[----:B------:R-:W-:Y:S02]  /*0350*/  FADD R12, R12, -R3 ;  /* 0x800000030c0c7221 */ /* 0x000fe40000000000 */
[----:B------:R-:W-:Y:S01]  /*0360*/  FFMA R10, R5, -R9, R10 ;  /* 0x80000009050a7223 */ /* 0x000fe2000000000a */
[----:B------:R-:W-:Y:S01]  /*0370*/  FFMA R11, R8, R11, 0.018033718690276145935 ;  /* 0x3c93bb73080b7423 */ /* 0x000fe2000000000b */
[----:B------:R-:W-:-:S02]  /*0380*/  FFMA R5, R9, 1.4426950216293334961, R12 ;  /* 0x3fb8aa3b09057823 */ /* 0x000fc4000000000c */
[----:B------:R-:W-:Y:S01]  /*0390*/  FMUL R10, R7, R10 ;  /* 0x0000000a070a7220 */ /* 0x000fe20000400000 */
[----:B------:R-:W-:-:S03]  /*03a0*/  FFMA R11, R8, R11, 0.12022458761930465698 ;  /* 0x3df6384f080b7423 */ /* 0x000fc6000000000b */
[----:B------:R-:W-:Y:S01]  /*03b0*/  FFMA R12, R10, 1.4426950216293334961, R5 ;  /* 0x3fb8aa3b0a0c7823 */ /* 0x000fe20000000005 */
[----:B------:R-:W-:-:S03]  /*03c0*/  FMUL R8, R8, R11 ;  /* 0x0000000b08087220 */ /* 0x000fc60000400000 */
[----:B------:R-:W-:Y:S01]  /*03d0*/  FFMA R5, R9, 1.9251366722983220825e-08, R12 ;  /* 0x32a55e3409057823 */ /* 0x000fe2000000000c */
[----:B------:R-:W-:-:S04]  /*03e0*/  FMUL R7, R8, 3 ;  /* 0x4040000008077820 */ /* 0x000fc80000400000 */
[----:B------:R-:W-:-:S04]  /*03f0*/  FFMA R5, R10, R7, R5 ;  /* 0x000000070a057223 */ /* 0x000fc80000000005 */
[----:B------:R-:W-:Y:S01]  /*0400*/  FFMA R10, R9, R8, R5 ;  /* 0x00000008090a7223 */ /* 0x000fe20000000005 */
[----:B0-----:R-:W-:-:S03]  /*0410*/  I2FP.F32.S32 R5, R13 ;  /* 0x0000000d00057245 */ /* 0x001fc60000201400 */
[----:B------:R-:W-:-:S04]  /*0420*/  FADD R12, R3, R10 ;  /* 0x0000000a030c7221 */ /* 0x000fc80000000000 */
[----:B------:R-:W-:-:S04]  /*0430*/  FMUL R8, R5, R12 ;  /* 0x0000000c05087220 */ /* 0x000fc80000400000 */
[----:B------:R-:W0:Y:S01]  /*0440*/  FRND R7, R8 ;  /* 0x0000000800077307 */ /* 0x000e220000201000 */
[----:B------:R-:W-:-:S04]  /*0450*/  FADD R3, -R3, R12 ;  /* 0x0000000c03037221 */ /* 0x000fc80000000100 */
[----:B------:R-:W-:Y:S01]  /*0460*/  FADD R10, R10, -R3 ;  /* 0x800000030a0a7221 */ /* 0x000fe20000000000 */
[----:B------:R-:W-:-:S04]  /*0470*/  FFMA R3, R5, R12, -R8 ;  /* 0x0000000c05037223 */ /* 0x000fc80000000808 */
[----:B------:R-:W-:Y:S01]  /*0480*/  FFMA R3, R5, R10, R3 ;  /* 0x0000000a05037223 */ /* 0x000fe20000000003 */
[----:B------:R-:W-:Y:S01]  /*0490*/  MOV R9, 0x391fcb8e ;  /* 0x391fcb8e00097802 */ /* 0x000fe20000000f00 */
[----:B0-----:R-:W-:-:S04]  /*04a0*/  FADD R10, R8, -R7 ;  /* 0x80000007080a7221 */ /* 0x001fc80000000000 */
[----:B------:R-:W-:-:S04]  /*04b0*/  FADD R10, R3, R10 ;  /* 0x0000000a030a7221 */ /* 0x000fc80000000000 */
[----:B------:R-:W-:-:S04]  /*04c0*/  FFMA R3, R10, R9, 0.0013391353422775864601 ;  /* 0x3aaf85ed0a037423 */ /* 0x000fc80000000009 */
[----:B------:R-:W-:Y:S01]  /*04d0*/  FFMA R3, R10, R3, 0.0096188392490148544312 ;  /* 0x3c1d98560a037423 */ /* 0x000fe20000000003 */
[----:B------:R-:W-:-:S03]  /*04e0*/  FSETP.GT.AND P0, PT, R7, RZ, PT ;  /* 0x000000ff0700720b */ /* 0x000fc60003f04000 */
[C---:B------:R-:W-:Y:S01]  /*04f0*/  FFMA R9, R10.reuse, R3, 0.055503588169813156128 ;  /* 0x3d6357bb0a097423 */ /* 0x040fe20000000003 */
[----:B------:R-:W-:Y:S01]  /*0500*/  FMUL R3, R5, 0.5 ;  /* 0x3f00000005037820 */ /* 0x000fe20000400000 */
[----:B------:R-:W0:Y:S01]  /*0510*/  F2I.NTZ R11, R8 ;  /* 0x00000008000b7305 */ /* 0x000e220000203100 */
[----:B------:R-:W-:Y:S02]  /*0520*/  SEL R12, RZ, 0x83000000, P0 ;  /* 0x83000000ff0c7807 */ /* 0x000fe40000000000 */
[----:B------:R-:W-:Y:S01]  /*0530*/  ISETP.NE.AND P0, PT, R13, RZ, PT ;  /* 0x000000ff0d00720c */ /* 0x000fe20003f05270 */
[----:B------:R-:W-:-:S04]  /*0540*/  FFMA R9, R10, R9, 0.24022644758224487305 ;  /* 0x3e75fdec0a097423 */ /* 0x000fc80000000009 */
[----:B------:R-:W1:Y:S01]  /*0550*/  FRND.TRUNC R3, R3 ;  /* 0x0000000300037307 */ /* 0x000e62000020d000 */
[----:B------:R-:W-:Y:S01]  /*0560*/  FSETP.EQ.OR P2, PT, R6, 1, !P0 ;  /* 0x3f8000000600780b */ /* 0x000fe20004742400 */
[----:B------:R-:W-:Y:S01]  /*0570*/  FFMA R9, R10, R9, 0.69314718246459960938 ;  /* 0x3f3172180a097423 */ /* 0x000fe20000000009 */
[----:B------:R-:W-:Y:S02]  /*0580*/  FSETP.GT.AND P1, PT, |R8|, 152, PT ;  /* 0x431800000800780b */ /* 0x000fe40003f24200 */
[----:B------:R-:W-:Y:S01]  /*0590*/  IADD3 R14, PT, PT, R12, 0x7f000000, RZ ;  /* 0x7f0000000c0e7810 */ /* 0x000fe20007ffe0ff */
[----:B------:R-:W-:Y:S01]  /*05a0*/  FFMA R9, R10, R9, 1 ;  /* 0x3f8000000a097423 */ /* 0x000fe20000000009 */
[----:B0-----:R-:W-:Y:S02]  /*05b0*/  LEA R12, R11, -R12, 0x17 ;  /* 0x8000000c0b0c7211 */ /* 0x001fe400078eb8ff */
[----:B------:R-:W-:Y:S01]  /*05c0*/  FSETP.GEU.AND P3, PT, R8, RZ, PT ;  /* 0x000000ff0800720b */ /* 0x000fe20003f6e000 */
[----:B------:R-:W-:Y:S01]  /*05d0*/  FMUL R9, R9, R14 ;  /* 0x0000000e09097220 */ /* 0x000fe20000400000 */
[----:B-1----:R-:W-:-:S03]  /*05e0*/  FADD R8, R3, R3 ;  /* 0x0000000303087221 */ /* 0x002fc60000000000 */
[----:B------:R-:W-:Y:S01]  /*05f0*/  FMUL R9, R9, R12 ;  /* 0x0000000c09097220 */ /* 0x000fe20000400000 */
[----:B------:R-:W-:Y:S01]  /*0600*/  IMAD.MOV.U32 R3, RZ, RZ, 0x3f800000 ;  /* 0x3f800000ff037424 */ /* 0x000fe200078e00ff */
[----:B------:R-:W-:Y:S01]  /*0610*/  @P1 FSEL R9, RZ, +INF , !P3 ;  /* 0x7f800000ff091808 */ /* 0x000fe20005800000 */
[----:B------:R-:W-:Y:S01]  /*0620*/  FADD R7, R5, -R8 ;  /* 0x8000000805077221 */ /* 0x000fe20000000000 */
[----:B------:R-:W-:Y:S06]  /*0630*/  @P2 BRA `(.L_x_48) ;  /* 0x0000000000502947 */ /* 0x000fec0003800000 */
[----:B------:R-:W-:-:S04]  /*0640*/  FSETP.NAN.AND P1, PT, |R5|, |R5|, PT ;  /* 0x400000050500720b */ /* 0x000fc80003f28200 */
[----:B------:R-:W-:-:S13]  /*0650*/  FSETP.NUM.AND P1, PT, |R6|, |R6|, !P1 ;  /* 0x400000060600720b */ /* 0x000fda0004f27200 */
[----:B------:R-:W-:Y:S01]  /*0660*/  @!P1 FADD R3, R5, R6 ;  /* 0x0000000605039221 */ /* 0x000fe20000000000 */
[----:B------:R-:W-:Y:S06]  /*0670*/  @!P1 BRA `(.L_x_48) ;  /* 0x0000000000409947 */ /* 0x000fec0003800000 */
[C---:B------:R-:W-:Y:S02]  /*0680*/  FSETP.NEU.AND P1, PT, |R6|.reuse, +INF , PT ;  /* 0x7f8000000600780b */ /* 0x040fe40003f2d200 */
[----:B------:R-:W-:-:S13]  /*0690*/  FSETP.NEU.AND P2, PT, R6, RZ, PT ;  /* 0x000000ff0600720b */ /* 0x000fda0003f4d000 */
[----:B------:R-:W-:Y:S05]  /*06a0*/  @P1 BRA P2, `(.L_x_49) ;  /* 0x0000000000181947 */ /* 0x000fea0001000000 */
[----:B------:R-:W-:Y:S01]  /*06b0*/  ISETP.GE.AND P2, PT, R13, RZ, PT ;  /* 0x000000ff0d00720c */ /* 0x000fe20003f46270 */
[----:B------:R-:W-:Y:S01]  /*06c0*/  FADD R3, R6, R6 ;  /* 0x0000000606037221 */ /* 0x000fe20000000000 */
[----:B------:R-:W-:-:S11]  /*06d0*/  FSETP.NEU.AND P1, PT, |R7|, 1, PT ;  /* 0x3f8000000700780b */ /* 0x000fd60003f2d200 */
[----:B------:R-:W-:-:S04]  /*06e0*/  @!P2 LOP3.LUT R3, R3, 0x7f800000, RZ, 0x3c, !PT ;  /* 0x7f8000000303a812 */ /* 0x000fc800078e3cff */
[----:B------:R-:W-:Y:S01]  /*06f0*/  @P1 LOP3.LUT R3, R3, 0x7fffffff, RZ, 0xc0, !PT ;  /* 0x7fffffff03031812 */ /* 0x000fe200078ec0ff */
[----:B------:R-:W-:Y:S06]  /*0700*/  BRA `(.L_x_48) ;  /* 0x00000000001c7947 */ /* 0x000fec0003800000 */
.L_x_49:
[----:B------:R-:W-:Y:S02]  /*0710*/  FSETP.NEU.AND P1, PT, |R5|, +INF , PT ;  /* 0x7f8000000500780b */ /* 0x000fe40003f2d200 */
[----:B------:R-:W-:-:S13]  /*0720*/  FSETP.EQ.AND P2, PT, R6, -1, PT ;  /* 0xbf8000000600780b */ /* 0x000fda0003f42000 */
[----:B------:R-:W-:Y:S05]  /*0730*/  @!P1 BRA P2, `(.L_x_48) ;  /* 0x0000000000109947 */ /* 0x000fea0001000000 */
[----:B------:R-:W-:Y:S02]  /*0740*/  FSETP.GEU.AND P1, PT, R6, RZ, PT ;  /* 0x000000ff0600720b */ /* 0x000fe40003f2e000 */
[----:B------:R-:W-:-:S11]  /*0750*/  MOV R3, R9 ;  /* 0x0000000900037202 */ /* 0x000fd60000000f00 */
[----:B------:R-:W-:-:S04]  /*0760*/  @!P1 FSETP.NEU.AND P2, PT, |R7|, 1, PT ;  /* 0x3f8000000700980b */ /* 0x000fc80003f4d200 */
[----:B------:R-:W-:-:S09]  /*0770*/  @!P1 FSEL R3, R9, -R9, P2 ;  /* 0x8000000909039208 */ /* 0x000fd20001000000 */
.L_x_48:
[----:B------:R-:W-:Y:S01]  /*0780*/  FADD R11, -R3, 1 ;  /* 0x3f800000030b7421 */ /* 0x000fe20000000100 */
[----:B------:R-:W-:Y:S03]  /*0790*/  BSSY.RECONVERGENT B0, `(.L_x_50) ;  /* 0x000000e000007945 */ /* 0x000fe60003800200 */
[----:B------:R-:W0:Y:S08]  /*07a0*/  MUFU.RCP R3, R11 ;  /* 0x0000000b00037308 */ /* 0x000e300000001000 */
[----:B-----5:R-:W1:Y:S01]  /*07b0*/  FCHK P1, R2, R11 ;  /* 0x0000000b02007302 */ /* 0x020e620000020000 */
[----:B0-----:R-:W-:-:S04]  /*07c0*/  FFMA R6, -R11, R3, 1 ;  /* 0x3f8000000b067423 */ /* 0x001fc80000000103 */
[----:B------:R-:W-:Y:S01]  /*07d0*/  FFMA R3, R3, R6, R3 ;  /* 0x0000000603037223 */ /* 0x000fe20000000003 */
[----:B------:R-:W-:-:S03]  /*07e0*/  MOV R6, 0x3f800000 ;  /* 0x3f80000000067802 */ /* 0x000fc60000000f00 */
[----:B------:R-:W-:-:S04]  /*07f0*/  FFMA R8, R2, R3, RZ ;  /* 0x0000000302087223 */ /* 0x000fc800000000ff */
[----:B------:R-:W-:-:S04]  /*0800*/  FFMA R9, -R11, R8, R2 ;  /* 0x000000080b097223 */ /* 0x000fc80000000102 */
[----:B------:R-:W-:Y:S01]  /*0810*/  FFMA R9, R3, R9, R8 ;  /* 0x0000000903097223 */ /* 0x000fe20000000008 */
[----:B-1----:R-:W-:Y:S06]  /*0820*/  @!P1 BRA `(.L_x_51) ;  /* 0x0000000000109947 */ /* 0x002fec0003800000 */
[----:B------:R-:W-:Y:S02]  /*0830*/  MOV R3, R11 ;  /* 0x0000000b00037202 */ /* 0x000fe40000000f00 */
[----:B------:R-:W-:-:S07]  /*0840*/  MOV R8, 0x860 ;  /* 0x0000086000087802 */ /* 0x000fce0000000f00 */
[----:B------:R-:W-:Y:S05]  /*0850*/  CALL.REL.NOINC `($__internal_5_$__cuda_sm3x_div_rn_noftz_f32_slowpath) ;  /* 0x0000000800847944 */ /* 0x000fea0003c00000 */
[----:B------:R-:W-:-:S07]  /*0860*/  MOV R9, R10 ;  /* 0x0000000a00097202 */ /* 0x000fce0000000f00 */
.L_x_51:
[----:B------:R-:W-:Y:S05]  /*0870*/  BSYNC.RECONVERGENT B0 ;  /* 0x0000000000007941 */ /* 0x000fea0003800200 */
.L_x_50:
[----:B------:R-:W0:Y:S01]  /*0880*/  LDC R2, c[0x0][0x3a4] ;  /* 0x0000e900ff027b82 */ /* 0x000e220000000800 */
[----:B------:R-:W-:Y:S02]  /*0890*/  HFMA2 R15, -RZ, RZ, 0.771484375, 0.21533203125 ;  /* 0x3a2c32e4ff0f7431 */ /* 0x000fe400000001ff */
[C---:B0-----:R-:W-:Y:S01]  /*08a0*/  FMUL R3, |R2|.reuse, 16777216 ;  /* 0x4b80000002037820 */ /* 0x041fe20000400200 */
[C---:B------:R-:W-:Y:S02]  /*08b0*/  FSETP.GEU.AND P1, PT, |R2|.reuse, 1.175494350822287508e-38, PT ;  /* 0x008000000200780b */ /* 0x040fe40003f2e200 */
[----:B------:R-:W-:Y:S02]  /*08c0*/  FSETP.EQ.OR P0, PT, R2, 1, !P0 ;  /* 0x3f8000000200780b */ /* 0x000fe40004702400 */
[----:B------:R-:W-:-:S04]  /*08d0*/  FSEL R3, R3, |R2|, !P1 ;  /* 0x4000000203037208 */ /* 0x000fc80004800000 */
[----:B------:R-:W-:-:S04]  /*08e0*/  IADD3 R8, PT, PT, R3, -0x3f3504f3, RZ ;  /* 0xc0cafb0d03087810 */ /* 0x000fc80007ffe0ff */
[----:B------:R-:W-:-:S04]  /*08f0*/  LOP3.LUT R8, R8, 0xff800000, RZ, 0xc0, !PT ;  /* 0xff80000008087812 */ /* 0x000fc800078ec0ff */
[----:B------:R-:W-:Y:S01]  /*0900*/  I2FP.F32.S32 R10, R8 ;  /* 0x00000008000a7245 */ /* 0x000fe20000201400 */
[----:B------:R-:W-:-:S04]  /*0910*/  IMAD.IADD R3, R3, 0x1, -R8 ;  /* 0x0000000103037824 */ /* 0x000fc800078e0a08 */
[C---:B------:R-:W-:Y:S01]  /*0920*/  FADD R12, R3.reuse, 1 ;  /* 0x3f800000030c7421 */ /* 0x040fe20000000000 */
[----:B------:R-:W-:Y:S01]  /*0930*/  FADD R13, R3, -1 ;  /* 0xbf800000030d7421 */ /* 0x000fe20000000000 */
[----:B------:R-:W-:-:S03]  /*0940*/  FSEL R3, RZ, -24, P1 ;  /* 0xc1c00000ff037808 */ /* 0x000fc60000800000 */
[----:B------:R-:W-:Y:S01]  /*0950*/  FADD R11, R13, R13 ;  /* 0x0000000d0d0b7221 */ /* 0x000fe20000000000 */
[----:B------:R-:W0:Y:S03]  /*0960*/  MUFU.RCP R12, R12 ;  /* 0x0000000c000c7308 */ /* 0x000e260000001000 */
[----:B0-----:R-:W-:Y:S01]  /*0970*/  FMUL R8, R12, R11 ;  /* 0x0000000b0c087220 */ /* 0x001fe20000400000 */
[----:B------:R-:W-:-:S03]  /*0980*/  FFMA R11, R10, 1.1920928955078125e-07, R3 ;  /* 0x340000000a0b7823 */ /* 0x000fc60000000003 */
[----:B------:R-:W-:Y:S01]  /*0990*/  FADD R14, R13, -R8 ;  /* 0x800000080d0e7221 */ /* 0x000fe20000000000 */
[CC--:B------:R-:W-:Y:S01]  /*09a0*/  FMUL R10, R8.reuse, R8.reuse ;  /* 0x00000008080a7220 */ /* 0x0c0fe20000400000 */
[----:B------:R-:W-:Y:S02]  /*09b0*/  FFMA R3, R8, 1.4426950216293334961, R11 ;  /* 0x3fb8aa3b08037823 */ /* 0x000fe4000000000b */
[----:B------:R-:W-:Y:S01]  /*09c0*/  FADD R14, R14, R14 ;  /* 0x0000000e0e0e7221 */ /* 0x000fe20000000000 */
[C---:B------:R-:W-:Y:S01]  /*09d0*/  FFMA R15, R10.reuse, R15, 0.0032181653659790754318 ;  /* 0x3b52e7db0a0f7423 */ /* 0x040fe2000000000f */
        /* <DEDUP_REMOVED lines=11> */
[----:B------:R-:W-:-:S04]  /*0a90*/  FFMA R10, R8, R15, R10 ;  /* 0x0000000f080a7223 */ /* 0x000fc8000000000a */
[----:B------:R-:W-:-:S04]  /*0aa0*/  FADD R12, R3, R10 ;  /* 0x0000000a030c7221 */ /* 0x000fc80000000000 */
[----:B------:R-:W-:Y:S01]  /*0ab0*/  FMUL R8, R5, R12 ;  /* 0x0000000c05087220 */ /* 0x000fe20000400000 */
[----:B------:R-:W-:-:S03]  /*0ac0*/  FADD R3, -R3, R12 ;  /* 0x0000000c03037221 */ /* 0x000fc60000000100 */
[----:B------:R-:W0:Y:S01]  /*0ad0*/  FRND R11, R8 ;  /* 0x00000008000b7307 */ /* 0x000e220000201000 */
[----:B------:R-:W-:Y:S01]  /*0ae0*/  FADD R10, R10, -R3 ;  /* 0x800000030a0a7221 */ /* 0x000fe20000000000 */
[C---:B------:R-:W-:Y:S01]  /*0af0*/  FFMA R3, R5.reuse, R12, -R8 ;  /* 0x0000000c05037223 */ /* 0x040fe20000000808 */
[----:B------:R-:W-:Y:S02]  /*0b00*/  MOV R12, 0x391fcb8e ;  /* 0x391fcb8e000c7802 */ /* 0x000fe40000000f00 */
[C---:B------:R-:W-:Y:S01]  /*0b10*/  FSETP.GEU.AND P2, PT, R8.reuse, RZ, PT ;  /* 0x000000ff0800720b */ /* 0x040fe20003f4e000 */
[----:B------:R-:W-:Y:S01]  /*0b20*/  FFMA R3, R5, R10, R3 ;  /* 0x0000000a05037223 */ /* 0x000fe20000000003 */
[----:B0-----:R-:W-:Y:S01]  /*0b30*/  FADD R10, R8, -R11 ;  /* 0x8000000b080a7221 */ /* 0x001fe20000000000 */
[----:B------:R-:W-:-:S03]  /*0b40*/  FSETP.GT.AND P1, PT, R11, RZ, PT ;  /* 0x000000ff0b00720b */ /* 0x000fc60003f24000 */
[----:B------:R-:W-:Y:S01]  /*0b50*/  FADD R3, R3, R10 ;  /* 0x0000000a03037221 */ /* 0x000fe20000000000 */
[----:B------:R-:W-:Y:S02]  /*0b60*/  SEL R11, RZ, 0x83000000, P1 ;  /* 0x83000000ff0b7807 */ /* 0x000fe40000800000 */
[----:B------:R-:W-:Y:S01]  /*0b70*/  FSETP.GT.AND P1, PT, |R8|, 152, PT ;  /* 0x431800000800780b */ /* 0x000fe20003f24200 */
[----:B------:R-:W-:Y:S01]  /*0b80*/  FFMA R10, R3, R12, 0.0013391353422775864601 ;  /* 0x3aaf85ed030a7423 */ /* 0x000fe2000000000c */
[----:B------:R-:W-:Y:S01]  /*0b90*/  IADD3 R13, PT, PT, R11, 0x7f000000, RZ ;  /* 0x7f0000000b0d7810 */ /* 0x000fe20007ffe0ff */
[----:B------:R-:W0:Y:S02]  /*0ba0*/  F2I.NTZ R12, R8 ;  /* 0x00000008000c7305 */ /* 0x000e240000203100 */
[----:B------:R-:W-:-:S04]  /*0bb0*/  FFMA R10, R3, R10, 0.0096188392490148544312 ;  /* 0x3c1d9856030a7423 */ /* 0x000fc8000000000a */
[----:B------:R-:W-:-:S04]  /*0bc0*/  FFMA R10, R3, R10, 0.055503588169813156128 ;  /* 0x3d6357bb030a7423 */ /* 0x000fc8000000000a */
[----:B------:R-:W-:-:S04]  /*0bd0*/  FFMA R10, R3, R10, 0.24022644758224487305 ;  /* 0x3e75fdec030a7423 */ /* 0x000fc8000000000a */
[----:B------:R-:W-:Y:S01]  /*0be0*/  FFMA R10, R3, R10, 0.69314718246459960938 ;  /* 0x3f317218030a7423 */ /* 0x000fe2000000000a */
[----:B0-----:R-:W-:-:S03]  /*0bf0*/  LEA R11, R12, -R11, 0x17 ;  /* 0x8000000b0c0b7211 */ /* 0x001fc600078eb8ff */
[----:B------:R-:W-:-:S04]  /*0c00*/  FFMA R10, R3, R10, 1 ;  /* 0x3f800000030a7423 */ /* 0x000fc8000000000a */
[----:B------:R-:W-:-:S04]  /*0c10*/  FMUL R10, R10, R13 ;  /* 0x0000000d0a0a7220 */ /* 0x000fc80000400000 */
[----:B------:R-:W-:Y:S01]  /*0c20*/  FMUL R10, R10, R11 ;  /* 0x0000000b0a0a7220 */ /* 0x000fe20000400000 */
[----:B------:R-:W-:Y:S01]  /*0c30*/  @P1 FSEL R10, RZ, +INF , !P2 ;  /* 0x7f800000ff0a1808 */ /* 0x000fe20005000000 */
        /* <DEDUP_REMOVED lines=8> */
[----:B------:R-:W0:Y:S01]  /*0cc0*/  LDC R3, c[0x0][0x3b8] ;  /* 0x0000ee00ff037b82 */ /* 0x000e220000000800 */
[----:B------:R-:W-:Y:S01]  /*0cd0*/  FSETP.NEU.AND P0, PT, |R7|, 1, PT ;  /* 0x3f8000000700780b */ /* 0x000fe20003f0d200 */
[----:B------:R-:W-:Y:S01]  /*0ce0*/  FADD R6, R2, R2 ;  /* 0x0000000202067221 */ /* 0x000fe20000000000 */
[----:B0-----:R-:W-:-:S13]  /*0cf0*/  ISETP.GE.AND P1, PT, R3, RZ, PT ;  /* 0x000000ff0300720c */ /* 0x001fda0003f26270 */
[----:B------:R-:W-:-:S04]  /*0d00*/  @!P1 LOP3.LUT R6, R6, 0x7f800000, RZ, 0x3c, !PT ;  /* 0x7f80000006069812 */ /* 0x000fc800078e3cff */
[----:B------:R-:W-:Y:S01]  /*0d10*/  @P0 LOP3.LUT R6, R6, 0x7fffffff, RZ, 0xc0, !PT ;  /* 0x7fffffff06060812 */ /* 0x000fe200078ec0ff */
[----:B------:R-:W-:Y:S06]  /*0d20*/  BRA `(.L_x_52) ;  /* 0x00000000001c7947 */ /* 0x000fec0003800000 */
.L_x_53:
[----:B------:R-:W-:Y:S02]  /*0d30*/  FSETP.NEU.AND P0, PT, |R5|, +INF , PT ;  /* 0x7f8000000500780b */ /* 0x000fe40003f0d200 */
[----:B------:R-:W-:-:S13]  /*0d40*/  FSETP.EQ.AND P1, PT, R2, -1, PT ;  /* 0xbf8000000200780b */ /* 0x000fda0003f22000 */
[----:B------:R-:W-:Y:S05]  /*0d50*/  @!P0 BRA P1, `(.L_x_52) ;  /* 0x0000000000108947 */ /* 0x000fea0000800000 */
[----:B------:R-:W-:Y:S02]  /*0d60*/  FSETP.GEU.AND P0, PT, R2, RZ, PT ;  /* 0x000000ff0200720b */ /* 0x000fe40003f0e000 */
[----:B------:R-:W-:-:S11]  /*0d70*/  MOV R6, R10 ;  /* 0x0000000a00067202 */ /* 0x000fd60000000f00 */
[----:B------:R-:W-:-:S04]  /*0d80*/  @!P0 FSETP.NEU.AND P1, PT, |R7|, 1, PT ;  /* 0x3f8000000700880b */ /* 0x000fc80003f2d200 */
[----:B------:R-:W-:-:S09]  /*0d90*/  @!P0 FSEL R6, R10, -R10, P1 ;  /* 0x8000000a0a068208 */ /* 0x000fd20000800000 */
.L_x_52:
[----:B------:R-:W-:Y:S01]  /*0da0*/  FADD R7, -R6, 1 ;  /* 0x3f80000006077421 */ /* 0x000fe20000000100 */
[----:B------:R-:W-:Y:S03]  /*0db0*/  BSSY.RECONVERGENT B0, `(.L_x_54) ;  /* 0x000000e000007945 */ /* 0x000fe60003800200 */
[----:B------:R-:W0:Y:S08]  /*0dc0*/  MUFU.RCP R2, R7 ;  /* 0x0000000700027308 */ /* 0x000e300000001000 */
[----:B------:R-:W1:Y:S01]  /*0dd0*/  FCHK P0, R0, R7 ;  /* 0x0000000700007302 */ /* 0x000e620000000000 */
[----:B0-----:R-:W-:-:S04]  /*0de0*/  FFMA R3, -R7, R2, 1 ;  /* 0x3f80000007037423 */ /* 0x001fc80000000102 */
[----:B------:R-:W-:-:S04]  /*0df0*/  FFMA R3, R2, R3, R2 ;  /* 0x0000000302037223 */ /* 0x000fc80000000002 */
[----:B------:R-:W-:-:S04]  /*0e00*/  FFMA R2, R0, R3, RZ ;  /* 0x0000000300027223 */ /* 0x000fc800000000ff */
[----:B------:R-:W-:-:S04]  /*0e10*/  FFMA R5, -R7, R2, R0 ;  /* 0x0000000207057223 */ /* 0x000fc80000000100 */
[----:B------:R-:W-:Y:S01]  /*0e20*/  FFMA R2, R3, R5, R2 ;  /* 0x0000000503027223 */ /* 0x000fe20000000002 */
[----:B-1----:R-:W-:Y:S06]  /*0e30*/  @!P0 BRA `(.L_x_55) ;  /* 0x0000000000148947 */ /* 0x002fec0003800000 */
[----:B------:R-:W-:Y:S01]  /*0e40*/  IMAD.MOV.U32 R2, RZ, RZ, R0 ;  /* 0x000000ffff027224 */ /* 0x000fe200078e0000 */
[----:B------:R-:W-:Y:S02]  /*0e50*/  MOV R3, R7 ;  /* 0x0000000700037202 */ /* 0x000fe40000000f00 */
[----:B------:R-:W-:-:S07]  /*0e60*/  MOV R8, 0xe80 ;  /* 0x00000e8000087802 */ /* 0x000fce0000000f00 */
[----:B------:R-:W-:Y:S05]  /*0e70*/  CALL.REL.NOINC `($__internal_5_$__cuda_sm3x_div_rn_noftz_f32_slowpath) ;  /* 0x0000000000fc7944 */ /* 0x000fea0003c00000 */
[----:B------:R-:W-:-:S07]  /*0e80*/  MOV R2, R10 ;  /* 0x0000000a00027202 */ /* 0x000fce0000000f00 */
.L_x_55:
[----:B------:R-:W-:Y:S05]  /*0e90*/  BSYNC.RECONVERGENT B0 ;  /* 0x0000000000007941 */ /* 0x000fea0003800200 */
.L_x_54:
[----:B------:R-:W-:Y:S01]  /*0ea0*/  IADD3 R0, PT, PT, R2, -0xd000000, RZ ;  /* 0xf300000002007810 */ /* 0x000fe20007ffe0ff */
[----:B------:R0:W1:Y:S01]  /*0eb0*/  MUFU.RSQ R5, R2 ;  /* 0x0000000200057308 */ /* 0x0000620000001400 */
[----:B------:R-:W-:Y:S02]  /*0ec0*/  BSSY.RECONVERGENT B0, `(.L_x_56) ;  /* 0x000000b000007945 */ /* 0x000fe40003800200 */
[----:B------:R-:W-:-:S13]  /*0ed0*/  ISETP.GT.U32.AND P0, PT, R0, 0x727fffff, PT ;  /* 0x727fffff0000780c */ /* 0x000fda0003f04070 */
[----:B0-----:R-:W-:Y:S05]  /*0ee0*/  @!P0 BRA `(.L_x_57) ;  /* 0x0000000000108947 */ /* 0x001fea0003800000 */
[----:B------:R-:W-:Y:S02]  /*0ef0*/  MOV R0, R2 ;  /* 0x0000000200007202 */ /* 0x000fe40000000f00 */
[----:B------:R-:W-:-:S07]  /*0f00*/  MOV R8, 0xf20 ;  /* 0x00000f2000087802 */ /* 0x000fce0000000f00 */
[----:B-1----:R-:W-:Y:S05]  /*0f10*/  CALL.REL.NOINC `($__internal_4_$__cuda_sm20_sqrt_rn_f32_slowpath) ;  /* 0x0000000000787944 */ /* 0x002fea0003c00000 */
[----:B------:R-:W-:Y:S05]  /*0f20*/  BRA `(.L_x_58) ;  /* 0x0000000000107947 */ /* 0x000fea0003800000 */
.L_x_57:
[C---:B-1----:R-:W-:Y:S01]  /*0f30*/  FMUL.FTZ R3, R5.reuse, R2 ;  /* 0x0000000205037220 */ /* 0x042fe20000410000 */
[----:B------:R-:W-:-:S03]  /*0f40*/  FMUL.FTZ R5, R5, 0.5 ;  /* 0x3f00000005057820 */ /* 0x000fc60000410000 */
[----:B------:R-:W-:-:S04]  /*0f50*/  FFMA R0, -R3, R3, R2 ;  /* 0x0000000303007223 */ /* 0x000fc80000000102 */
[----:B------:R-:W-:-:S07]  /*0f60*/  FFMA R0, R0, R5, R3 ;  /* 0x0000000500007223 */ /* 0x000fce0000000003 */
.L_x_58:
[----:B------:R-:W-:Y:S05]  /*0f70*/  BSYNC.RECONVERGENT B0 ;  /* 0x0000000000007941 */ /* 0x000fea0003800200 */
.L_x_56:
[----:B------:R-:W-:Y:S01]  /*0f80*/  FADD R6, R0, 9.9999999392252902908e-09 ;  /* 0x322bcc7700067421 */ /* 0x000fe20000000000 */
        /* <DEDUP_REMOVED lines=9> */
[----:B------:R-:W-:Y:S01]  /*1020*/  MOV R2, R9 ;  /* 0x0000000900027202 */ /* 0x000fe20000000f00 */
[----:B------:R-:W-:Y:S01]  /*1030*/  IMAD.MOV.U32 R3, RZ, RZ, R6 ;  /* 0x000000ffff037224 */ /* 0x000fe200078e0006 */
[----:B------:R-:W-:-:S07]  /*1040*/  MOV R8, 0x1060 ;  /* 0x0000106000087802 */ /* 0x000fce0000000f00 */
[----:B------:R-:W-:Y:S05]  /*1050*/  CALL.REL.NOINC `($__internal_5_$__cuda_sm3x_div_rn_noftz_f32_slowpath) ;  /* 0x0000000000847944 */ /* 0x000fea0003c00000 */
[----:B------:R-:W-:-:S07]  /*1060*/  MOV R0, R10 ;  /* 0x0000000a00007202 */ /* 0x000fce0000000f00 */
.L_x_60:
[----:B------:R-:W-:Y:S05]  /*1070*/  BSYNC.RECONVERGENT B0 ;  /* 0x0000000000007941 */ /* 0x000fea0003800200 */
.L_x_59:
[----:B------:R-:W0:Y:S01]  /*1080*/  LDC.64 R2, c[0x0][0x388] ;  /* 0x0000e200ff027b82 */ /* 0x000e220000000a00 */
[----:B------:R-:W1:Y:S01]  /*1090*/  LDCU.64 UR6, c[0x0][0x3a8] ;  /* 0x00007500ff0677ac */ /* 0x000e620008000a00 */
[----:B0-----:R-:W-:-:S05]  /*10a0*/  IMAD.WIDE R4, R4, 0x4, R2 ;  /* 0x0000000404047825 */ /* 0x001fca00078e0202 */
[----:B------:R-:W1:Y:S02]  /*10b0*/  LDG.E R3, desc[UR4][R4.64] ;  /* 0x0000000404037981 */ /* 0x000e64000c1e1900 */
[----:B-1----:R-:W-:-:S04]  /*10c0*/  FFMA R0, R3, UR7, R0 ;  /* 0x0000000703007c23 */ /* 0x002fc80008000000 */
[----:B------:R-:W-:-:S05]  /*10d0*/  FFMA R3, -R0, UR6, R3 ;  /* 0x0000000600037c23 */ /* 0x000fca0008000103 */
[----:B------:R-:W-:Y:S01]  /*10e0*/  STG.E desc[UR4][R4.64], R3 ;  /* 0x0000000304007986 */ /* 0x000fe2000c101904 */
[----:B------:R-:W-:Y:S05]  /*10f0*/  EXIT ;  /* 0x000000000000794d */ /* 0x000fea0003800000 */
        .weak           $__internal_4_$__cuda_sm20_sqrt_rn_f32_slowpath
        .type           $__internal_4_$__cuda_sm20_sqrt_rn_f32_slowpath,@function
        .size           $__internal_4_$__cuda_sm20_sqrt_rn_f32_slowpath,($__internal_5_$__cuda_sm3x_div_rn_noftz_f32_slowpath - $__internal_4_$__cuda_sm20_sqrt_rn_f32_slowpath)
$__internal_4_$__cuda_sm20_sqrt_rn_f32_slowpath:
[----:B------:R-:W-:-:S13]  /*1100*/  LOP3.LUT P0, RZ, R0, 0x7fffffff, RZ, 0xc0, !PT ;  /* 0x7fffffff00ff7812 */ /* 0x000fda000780c0ff */
[----:B------:R-:W-:Y:S01]  /*1110*/  @!P0 MOV R2, R0 ;  /* 0x0000000000028202 */ /* 0x000fe20000000f00 */
[----:B------:R-:W-:Y:S06]  /*1120*/  @!P0 BRA `(.L_x_61) ;  /* 0x0000000000408947 */ /* 0x000fec0003800000 */
[----:B------:R-:W-:-:S13]  /*1130*/  FSETP.GEU.FTZ.AND P0, PT, R0, RZ, PT ;  /* 0x000000ff0000720b */ /* 0x000fda0003f1e000 */
        /* <DEDUP_REMOVED lines=10> */
[----:B------:R-:W-:Y:S02]  /*11e0*/  @!P0 MOV R2, R0 ;  /* 0x0000000000028202 */ /* 0x000fe40000000f00 */
[----:B------:R-:W-:-:S04]  /*11f0*/  @P0 FADD.FTZ R5, -R6, -RZ ;  /* 0x800000ff06050221 */ /* 0x000fc80000010100 */
[----:B------:R-:W-:-:S04]  /*1200*/  @P0 FFMA R5, R6, R5, R3 ;  /* 0x0000000506050223 */ /* 0x000fc80000000003 */
[----:B------:R-:W-:-:S04]  /*1210*/  @P0 FFMA R5, R5, R7, R6 ;  /* 0x0000000705050223 */ /* 0x000fc80000000006 */
[----:B------:R-:W-:-:S07]  /*1220*/  @P0 FMUL.FTZ R2, R5, 2.3283064365386962891e-10 ;  /* 0x2f80000005020820 */ /* 0x000fce0000410000 */
.L_x_61:
[----:B------:R-:W-:Y:S01]  /*1230*/  HFMA2 R3, -RZ, RZ, 0, 0 ;  /* 0x00000000ff037431 */ /* 0x000fe200000001ff */
[----:B------:R-:W-:Y:S01]  /*1240*/  MOV R0, R2 ;  /* 0x0000000200007202 */ /* 0x000fe20000000f00 */
[----:B------:R-:W-:-:S04]  /*1250*/  IMAD.MOV.U32 R2, RZ, RZ, R8 ;  /* 0x000000ffff027224 */ /* 0x000fc800078e0008 */
[----:B------:R-:W-:Y:S05]  /*1260*/  RET.REL.NODEC R2 `(adamw_bn) ;  /* 0xffffffec02647950 */ /* 0x000fea0003c3ffff */
        .weak           $__internal_5_$__cuda_sm3x_div_rn_noftz_f32_slowpath
        .type           $__internal_5_$__cuda_sm3x_div_rn_noftz_f32_slowpath,@function
        .size           $__internal_5_$__cuda_sm3x_div_rn_noftz_f32_slowpath,(.L_x_214 - $__internal_5_$__cuda_sm3x_div_rn_noftz_f32_slowpath)
$__internal_5_$__cuda_sm3x_div_rn_noftz_f32_slowpath:
[----:B------:R-:W-:Y:S01]  /*1270*/  SHF.R.U32.HI R11, RZ, 0x17, R3 ;  /* 0x00000017ff0b7819 */ /* 0x000fe20000011603 */
[----:B------:R-:W-:Y:S01]  /*1280*/  BSSY.RECONVERGENT B1, `(.L_x_62) ;  /* 0x0000062000017945 */ /* 0x000fe20003800200 */
[----:B------:R-:W-:Y:S02]  /*1290*/  SHF.R.U32.HI R10, RZ, 0x17, R2 ;  /* 0x00000017ff0a7819 */ /* 0x000fe40000011602 */
[----:B------:R-:W-:Y:S02]  /*12a0*/  LOP3.LUT R11, R11, 0xff, RZ, 0xc0, !PT ;  /* 0x000000ff0b0b7812 */ /* 0x000fe400078ec0ff */
[----:B------:R-:W-:Y:S02]  /*12b0*/  LOP3.LUT R14, R10, 0xff, RZ, 0xc0, !PT ;  /* 0x000000ff0a0e7812 */ /* 0x000fe400078ec0ff */
[----:B------:R-:W-:Y:S02]  /*12c0*/  IADD3 R13, PT, PT, R11, -0x1, RZ ;  /* 0xffffffff0b0d7810 */ /* 0x000fe40007ffe0ff */
[----:B------:R-:W-:-:S02]  /*12d0*/  IADD3 R12, PT, PT, R14, -0x1, RZ ;  /* 0xffffffff0e0c7810 */ /* 0x000fc40007ffe0ff */
[----:B------:R-:W-:-:S04]  /*12e0*/  ISETP.GT.U32.AND P1, PT, R13, 0xfd, PT ;  /* 0x000000fd0d00780c */ /* 0x000fc80003f24070 */
[----:B------:R-:W-:-:S13]  /*12f0*/  ISETP.GT.U32.OR P1, PT, R12, 0xfd, P1 ;  /* 0x000000fd0c00780c */ /* 0x000fda0000f24470 */
[----:B------:R-:W-:Y:S01]  /*1300*/  @!P1 MOV R10, RZ ;  /* 0x000000ff000a9202 */ /* 0x000fe20000000f00 */
        /* <DEDUP_REMOVED lines=19> */
[----:B------:R-:W-:Y:S01]  /*1440*/  @P1 MOV R10, RZ ;  /* 0x000000ff000a1202 */ /* 0x000fe20000000f00 */
[----:B------:R-:W-:Y:S02]  /*1450*/  @!P1 IMAD.MOV.U32 R10, RZ, RZ, -0x40 ;  /* 0xffffffc0ff0a9424 */ /* 0x000fe400078e00ff */
[----:B------:R-:W-:Y:S01]  /*1460*/  @!P1 FFMA R2, R2, 1.84467440737095516160e+19, RZ ;  /* 0x5f80000002029823 */ /* 0x000fe200000000ff */
[----:B------:R-:W-:Y:S02]  /*1470*/  @!P2 FFMA R3, R3, 1.84467440737095516160e+19, RZ ;  /* 0x5f8000000303a823 */ /* 0x000fe400000000ff */
[----:B------:R-:W-:-:S07]  /*1480*/  @!P2 IADD3 R10, PT, PT, R10, 0x40, RZ ;  /* 0x000000400a0aa810 */ /* 0x000fce0007ffe0ff */
.L_x_63:
[----:B------:R-:W-:Y:S01]  /*1490*/  LEA R12, R11, 0xc0800000, 0x17 ;  /* 0xc08000000b0c7811 */ /* 0x000fe200078eb8ff */
[----:B------:R-:W-:Y:S03]  /*14a0*/  BSSY.RECONVERGENT B2, `(.L_x_68) ;  /* 0x0000036000027945 */ /* 0x000fe60003800200 */
[----:B------:R-:W-:Y:S02]  /*14b0*/  IADD3 R12, PT, PT, -R12, R3, RZ ;  /* 0x000000030c0c7210 */ /* 0x000fe40007ffe1ff */
[----:B------:R-:W-:Y:S02]  /*14c0*/  IADD3 R3, PT, PT, R14, -0x7f, RZ ;  /* 0xffffff810e037810 */ /* 0x000fe40007ffe0ff */
[----:B------:R-:W0:Y:S01]  /*14d0*/  MUFU.RCP R13, R12 ;  /* 0x0000000c000d7308 */ /* 0x000e220000001000 */
[----:B------:R-:W-:Y:S01]  /*14e0*/  FADD.FTZ R15, -R12, -RZ ;  /* 0x800000ff0c0f7221 */ /* 0x000fe20000010100 */
[C---:B------:R-:W-:Y:S01]  /*14f0*/  IADD3 R11, PT, PT, R3.reuse, 0x7f, -R11 ;  /* 0x0000007f030b7810 */ /* 0x040fe20007ffe80b */
[----:B------:R-:W-:-:S03]  /*1500*/  IMAD R2, R3, -0x800000, R2 ;  /* 0xff80000003027824 */ /* 0x000fc600078e0202 */
[----:B------:R-:W-:Y:S01]  /*1510*/  IADD3 R11, PT, PT, R11, R10, RZ ;  /* 0x0000000a0b0b7210 */ /* 0x000fe20007ffe0ff */
        /* <DEDUP_REMOVED lines=8> */
[----:B------:R-:W-:-:S04]  /*15a0*/  LOP3.LUT R3, R3, 0xff, RZ, 0xc0, !PT ;  /* 0x000000ff03037812 */ /* 0x000fc800078ec0ff */
[----:B------:R-:W-:-:S04]  /*15b0*/  IADD3 R15, PT, PT, R3, R11, RZ ;  /* 0x0000000b030f7210 */ /* 0x000fc80007ffe0ff */
[----:B------:R-:W-:-:S04]  /*15c0*/  IADD3 R3, PT, PT, R15, -0x1, RZ ;  /* 0xffffffff0f037810 */ /* 0x000fc80007ffe0ff */
        /* <DEDUP_REMOVED lines=10> */
[C---:B------:R-:W-:Y:S02]  /*1670*/  VIADD R12, R15.reuse, 0x20 ;  /* 0x000000200f0c7836 */ /* 0x040fe40000000000 */
[CCC-:B------:R-:W-:Y:S01]  /*1680*/  FFMA.RM R10, R16.reuse, R14.reuse, R13.reuse ;  /* 0x0000000e100a7223 */ /* 0x1c0fe2000000400d */
[----:B------:R-:W-:Y:S02]  /*1690*/  ISETP.NE.AND P3, PT, R15, RZ, PT ;  /* 0x000000ff0f00720c */ /* 0x000fe40003f65270 */
[----:B------:R-:W-:Y:S01]  /*16a0*/  LOP3.LUT R11, R3, 0x7fffff, RZ, 0xc0, !PT ;  /* 0x007fffff030b7812 */ /* 0x000fe200078ec0ff */
[----:B------:R-:W-:Y:S01]  /*16b0*/  FFMA.RP R3, R16, R14, R13 ;  /* 0x0000000e10037223 */ /* 0x000fe2000000800d */
[----:B------:R-:W-:Y:S02]  /*16c0*/  ISETP.NE.AND P2, PT, R15, RZ, PT ;  /* 0x000000ff0f00720c */ /* 0x000fe40003f45270 */
[----:B------:R-:W-:-:S02]  /*16d0*/  LOP3.LUT R11, R11, 0x800000, RZ, 0xfc, !PT ;  /* 0x008000000b0b7812 */ /* 0x000fc400078efcff */
[----:B------:R-:W-:Y:S02]  /*16e0*/  IADD3 R13, PT, PT, -R15, RZ, RZ ;  /* 0x000000ff0f0d7210 */ /* 0x000fe40007ffe1ff */
[----:B------:R-:W-:Y:S02]  /*16f0*/  SHF.L.U32 R12, R11, R12, RZ ;  /* 0x0000000c0b0c7219 */ /* 0x000fe400000006ff */
[----:B------:R-:W-:Y:S02]  /*1700*/  FSETP.NEU.FTZ.AND P1, PT, R3, R10, PT ;  /* 0x0000000a0300720b */ /* 0x000fe40003f3d000 */
[----:B------:R-:W-:Y:S02]  /*1710*/  SEL R10, R13, RZ, P3 ;  /* 0x000000ff0d0a7207 */ /* 0x000fe40001800000 */
[----:B------:R-:W-:Y:S02]  /*1720*/  ISETP.NE.AND P2, PT, R12, RZ, P2 ;  /* 0x000000ff0c00720c */ /* 0x000fe40001745270 */
[----:B------:R-:W-:-:S02]  /*1730*/  SHF.R.U32.HI R10, RZ, R10, R11 ;  /* 0x0000000aff0a7219 */ /* 0x000fc4000001160b */
[----:B------:R-:W-:Y:S02]  /*1740*/  PLOP3.LUT P1, PT, P1, P2, PT, 0xf8, 0x8f ;  /* 0x00000000008f781c */ /* 0x000fe40000f25f70 */
[----:B------:R-:W-:Y:S02]  /*1750*/  SHF.R.U32.HI R12, RZ, 0x1, R10 ;  /* 0x00000001ff0c7819 */ /* 0x000fe4000001160a */
[----:B------:R-:W-:-:S04]  /*1760*/  SEL R3, RZ, 0x1, !P1 ;  /* 0x00000001ff037807 */ /* 0x000fc80004800000 */
[----:B------:R-:W-:-:S04]  /*1770*/  LOP3.LUT R3, R3, 0x1, R12, 0xf8, !PT ;  /* 0x0000000103037812 */ /* 0x000fc800078ef80c */
[----:B------:R-:W-:-:S04]  /*1780*/  LOP3.LUT R3, R3, R10, RZ, 0xc0, !PT ;  /* 0x0000000a03037212 */ /* 0x000fc800078ec0ff */
[----:B------:R-:W-:-:S04]  /*1790*/  IADD3 R3, PT, PT, R12, R3, RZ ;  /* 0x000000030c037210 */ /* 0x000fc80007ffe0ff */
[----:B------:R-:W-:Y:S01]  /*17a0*/  LOP3.LUT R2, R3, R2, RZ, 0xfc, !PT ;  /* 0x0000000203027212 */ /* 0x000fe200078efcff */
[----:B------:R-:W-:Y:S06]  /*17b0*/  BRA `(.L_x_71) ;  /* 0x0000000000107947 */ /* 0x000fec0003800000 */
.L_x_70:
[----:B------:R-:W-:-:S04]  /*17c0*/  LOP3.LUT R2, R2, 0x80000000, RZ, 0xc0, !PT ;  /* 0x8000000002027812 */ /* 0x000fc800078ec0ff */
[----:B------:R-:W-:Y:S01]  /*17d0*/  LOP3.LUT R2, R2, 0x7f800000, RZ, 0xfc, !PT ;  /* 0x7f80000002027812 */ /* 0x000fe200078efcff */
[----:B------:R-:W-:Y:S06]  /*17e0*/  BRA `(.L_x_71) ;  /* 0x0000000000047947 */ /* 0x000fec0003800000 */
.L_x_69:
[----:B------:R-:W-:-:S07]  /*17f0*/  LEA R2, R11, R2, 0x17 ;  /* 0x000000020b027211 */ /* 0x000fce00078eb8ff */
.L_x_71:
[----:B------:R-:W-:Y:S05]  /*1800*/  BSYNC.RECONVERGENT B2 ;  /* 0x0000000000027941 */ /* 0x000fea0003800200 */
.L_x_68:
[----:B------:R-:W-:Y:S05]  /*1810*/  BRA `(.L_x_72) ;  /* 0x0000000000207947 */ /* 0x000fea0003800000 */
.L_x_67:
[----:B------:R-:W-:-:S04]  /*1820*/  LOP3.LUT R2, R3, 0x80000000, R2, 0x48, !PT ;  /* 0x8000000003027812 */ /* 0x000fc800078e4802 */
[----:B------:R-:W-:Y:S01]  /*1830*/  LOP3.LUT R2, R2, 0x7f800000, RZ, 0xfc, !PT ;  /* 0x7f80000002027812 */ /* 0x000fe200078efcff */
[----:B------:R-:W-:Y:S06]  /*1840*/  BRA `(.L_x_72) ;  /* 0x0000000000147947 */ /* 0x000fec0003800000 */
.L_x_66:
[----:B------:R-:W-:Y:S01]  /*1850*/  LOP3.LUT R2, R3, 0x80000000, R2, 0x48, !PT ;  /* 0x8000000003027812 */ /* 0x000fe200078e4802 */
[----:B------:R-:W-:Y:S06]  /*1860*/  BRA `(.L_x_72) ;  /* 0x00000000000c7947 */ /* 0x000fec0003800000 */
.L_x_65:
[----:B------:R-:W0:Y:S01]  /*1870*/  MUFU.RSQ R2, -QNAN ;  /* 0xffc0000000027908 */ /* 0x000e220000001400 */
[----:B------:R-:W-:Y:S05]  /*1880*/  BRA `(.L_x_72) ;  /* 0x0000000000047947 */ /* 0x000fea0003800000 */
.L_x_64:
[----:B------:R-:W-:-:S07]  /*1890*/  FADD.FTZ R2, R2, R3 ;  /* 0x0000000302027221 */ /* 0x000fce0000010000 */
.L_x_72:
[----:B------:R-:W-:Y:S05]  /*18a0*/  BSYNC.RECONVERGENT B1 ;  /* 0x0000000000017941 */ /* 0x000fea0003800200 */
.L_x_62:
[----:B------:R-:W-:Y:S01]  /*18b0*/  HFMA2 R3, -RZ, RZ, 0, 0 ;  /* 0x00000000ff037431 */ /* 0x000fe200000001ff */
[----:B0-----:R-:W-:Y:S02]  /*18c0*/  MOV R10, R2 ;  /* 0x00000002000a7202 */ /* 0x001fe40000000f00 */
[----:B------:R-:W-:-:S04]  /*18d0*/  MOV R2, R8 ;  /* 0x0000000800027202 */ /* 0x000fc80000000f00 */
[----:B------:R-:W-:Y:S05]  /*18e0*/  RET.REL.NODEC R2 `(adamw_bn) ;  /* 0xffffffe402c47950 */ /* 0x000fea0003c3ffff */
.L_x_73:
        /* <DEDUP_REMOVED lines=9> */
.L_x_214:


//--------------------- .text.adam_bn             --------------------------
	.section	.text.adam_bn,"ax",@progbits
	.align	128
        .global         adam_bn
        .type           adam_bn,@function
        .size           adam_bn,(.L_x_216 - adam_bn)
        .other          adam_bn,@"STO_CUDA_ENTRY STV_DEFAULT"
adam_bn:
.text.adam_bn:
        /* <DEDUP_REMOVED lines=15> */
[----:B-1----:R2:W3:Y:S01]  /*00f0*/  LDG.E R0, desc[UR4][R2.64] ;  /* 0x0000000402007981 */ /* 0x0024e2000c1e1900 */
[----:B------:R-:W-:Y:S01]  /*0100*/  BSSY.RECONVERGENT B0, `(.L_x_74) ;  /* 0x000000f000007945 */ /* 0x000fe20003800200 */
[----:B--2---:R-:W-:-:S04]  /*0110*/  I2FP.F32.S32 R3, UR6 ;  /* 0x0000000600037c45 */ /* 0x004fc80008201400 */
[----:B------:R-:W0:Y:S02]  /*0120*/  MUFU.RCP R6, R3 ;  /* 0x0000000300067308 */ /* 0x000e240000001000 */
[----:B0-----:R-:W-:-:S04]  /*0130*/  FFMA R5, -R3, R6, 1 ;  /* 0x3f80000003057423 */ /* 0x001fc80000000106 */
[----:B------:R-:W-:Y:S01]  /*0140*/  FFMA R7, R6, R5, R6 ;  /* 0x0000000506077223 */ /* 0x000fe20000000006 */
[----:B------:R-:W-:Y:S01]  /*0150*/  HFMA2 R5, -RZ, RZ, 1.875, 0 ;  /* 0x3f800000ff057431 */ /* 0x000fe200000001ff */
[----:B---3--:R-:W0:Y:S02]  /*0160*/  FCHK P0, R0, R3 ;  /* 0x0000000300007302 */ /* 0x008e240000000000 */
[----:B------:R-:W-:-:S04]  /*0170*/  FFMA R6, R0, R7, RZ ;  /* 0x0000000700067223 */ /* 0x000fc800000000ff */
[----:B------:R-:W-:-:S04]  /*0180*/  FFMA R8, -R3, R6, R0 ;  /* 0x0000000603087223 */ /* 0x000fc80000000100 */
[----:B------:R-:W-:Y:S01]  /*0190*/  FFMA R12, R7, R8, R6 ;  /* 0x00000008070c7223 */ /* 0x000fe20000000006 */
[----:B0-----:R-:W-:Y:S06]  /*01a0*/  @!P0 BRA `(.L_x_75) ;  /* 0x0000000000108947 */ /* 0x001fec0003800000 */
[----:B------:R-:W-:Y:S02]  /*01b0*/  MOV R2, R0 ;  /* 0x0000000000027202 */ /* 0x000fe40000000f00 */
[----:B------:R-:W-:-:S07]  /*01c0*/  MOV R10, 0x1e0 ;  /* 0x000001e0000a7802 */ /* 0x000fce0000000f00 */
[----:B------:R-:W-:Y:S05]  /*01d0*/  CALL.REL.NOINC `($__internal_7_$__cuda_sm3x_div_rn_noftz_f32_slowpath) ;  /* 0x0000001000647944 */ /* 0x000fea0003c00000 */
[----:B------:R-:W-:-:S07]  /*01e0*/  MOV R12, R2 ;  /* 0x00000002000c7202 */ /* 0x000fce0000000f00 */
.L_x_75:
[----:B------:R-:W-:Y:S05]  /*01f0*/  BSYNC.RECONVERGENT B0 ;  /* 0x0000000000007941 */ /* 0x000fea0003800200 */
.L_x_74:
[----:B------:R-:W0:Y:S08]  /*0200*/  LDC.64 R8, c[0x0][0x390] ;  /* 0x0000e400ff087b82 */ /* 0x000e300000000a00 */
[----:B------:R-:W1:Y:S08]  /*0210*/  LDC.64 R6, c[0x0][0x3a0] ;  /* 0x0000e800ff067b82 */ /* 0x000e700000000a00 */
[----:B------:R-:W2:Y:S01]  /*0220*/  LDC.64 R10, c[0x0][0x398] ;  /* 0x0000e600ff0a7b82 */ /* 0x000ea20000000a00 */
[----:B0-----:R-:W-:-:S07]  /*0230*/  IMAD.WIDE R8, R4, 0x4, R8 ;  /* 0x0000000404087825 */ /* 0x001fce00078e0208 */
[----:B------:R-:W0:Y:S01]  /*0240*/  LDC R14, c[0x0][0x3b4] ;  /* 0x0000ed00ff0e7b82 */ /* 0x000e220000000800 */
[----:B------:R-:W3:Y:S01]  /*0250*/  LDG.E R3, desc[UR4][R8.64] ;  /* 0x0000000408037981 */ /* 0x000ee2000c1e1900 */
[----:B-1----:R-:W-:-:S04]  /*0260*/  FADD R13, -R6, 1 ;  /* 0x3f800000060d7421 */ /* 0x002fc80000000100 */
[----:B------:R-:W-:Y:S01]  /*0270*/  FMUL R0, R13, R12 ;  /* 0x0000000c0d007220 */ /* 0x000fe20000400000 */
[----:B--2---:R-:W-:-:S04]  /*0280*/  IMAD.WIDE R10, R4, 0x4, R10 ;  /* 0x00000004040a7825 */ /* 0x004fc800078e020a */
[----:B---3--:R-:W-:-:S05]  /*0290*/  FFMA R3, R3, R6, R0 ;  /* 0x0000000603037223 */ /* 0x008fca0000000000 */
[----:B------:R1:W-:Y:S04]  /*02a0*/  STG.E desc[UR4][R8.64], R3 ;  /* 0x0000000308007986 */ /* 0x0003e8000c101904 */
[----:B------:R-:W2:Y:S01]  /*02b0*/  LDG.E R0, desc[UR4][R10.64] ;  /* 0x000000040a007981 */ /* 0x000ea2000c1e1900 */
[----:B------:R-:W-:-:S04]  /*02c0*/  FADD R13, -R7, 1 ;  /* 0x3f800000070d7421 */ /* 0x000fc80000000100 */
[----:B------:R-:W-:Y:S01]  /*02d0*/  FMUL R2, R13, R12 ;  /* 0x0000000c0d027220 */ /* 0x000fe20000400000 */
[----:B------:R-:W-:Y:S01]  /*02e0*/  FSETP.GEU.AND P0, PT, |R6|, 1.175494350822287508e-38, PT ;  /* 0x008000000600780b */ /* 0x000fe20003f0e200 */
[----:B--2---:R-:W-:-:S04]  /*02f0*/  FMUL R7, R0, R7 ;  /* 0x0000000700077220 */ /* 0x004fc80000400000 */
[----:B------:R-:W-:Y:S01]  /*0300*/  FFMA R0, R2, R12, R7 ;  /* 0x0000000c02007223 */ /* 0x000fe20000000007 */
[----:B------:R-:W-:-:S04]  /*0310*/  FMUL R7, |R6|, 16777216 ;  /* 0x4b80000006077820 */ /* 0x000fc80000400200 */
[----:B------:R2:W-:Y:S01]  /*0320*/  STG.E desc[UR4][R10.64], R0 ;  /* 0x000000000a007986 */ /* 0x0005e2000c101904 */
[----:B------:R-:W-:-:S03]  /*0330*/  FSEL R7, R7, |R6|, !P0 ;  /* 0x4000000607077208 */ /* 0x000fc60004000000 */
[----:B------:R3:W5:Y:S01]  /*0340*/  LDG.E R2, desc[UR4][R8.64] ;  /* 0x0000000408027981 */ /* 0x000762000c1e1900 */
[----:B-1----:R-:W-:-:S04]  /*0350*/  IADD3 R3, PT, PT, R7, -0x3f3504f3, RZ ;  /* 0xc0cafb0d07037810 */ /* 0x002fc80007ffe0ff */
[----:B------:R-:W-:Y:S02]  /*0360*/  LOP3.LUT R12, R3, 0xff800000, RZ, 0xc0, !PT ;  /* 0xff800000030c7812 */ /* 0x000fe400078ec0ff */
[----:B------:R-:W-:Y:S01]  /*0370*/  FSEL R3, RZ, -24, P0 ;  /* 0xc1c00000ff037808 */ /* 0x000fe20000000000 */
[----:B--2---:R-:W-:Y:S01]  /*0380*/  HFMA2 R11, -RZ, RZ, 0.771484375, 0.21533203125 ;  /* 0x3a2c32e4ff0b7431 */ /* 0x004fe200000001ff */
[-C--:B------:R-:W-:Y:S02]  /*0390*/  IADD3 R7, PT, PT, R7, -R12.reuse, RZ ;  /* 0x8000000c07077210 */ /* 0x080fe40007ffe0ff */
[----:B------:R-:W-:-:S03]  /*03a0*/  I2FP.F32.S32 R12, R12 ;  /* 0x0000000c000c7245 */ /* 0x000fc60000201400 */
[C---:B------:R-:W-:Y:S01]  /*03b0*/  FADD R13, R7.reuse, 1 ;  /* 0x3f800000070d7421 */ /* 0x040fe20000000000 */
[----:B------:R-:W-:Y:S01]  /*03c0*/  FADD R7, R7, -1 ;  /* 0xbf80000007077421 */ /* 0x000fe20000000000 */
[----:B------:R-:W-:-:S03]  /*03d0*/  FFMA R12, R12, 1.1920928955078125e-07, R3 ;  /* 0x340000000c0c7823 */ /* 0x000fc60000000003 */
[----:B------:R-:W-:Y:S01]  /*03e0*/  FADD R10, R7, R7 ;  /* 0x00000007070a7221 */ /* 0x000fe20000000000 */
[----:B------:R-:W3:Y:S03]  /*03f0*/  MUFU.RCP R13, R13 ;  /* 0x0000000d000d7308 */ /* 0x000ee60000001000 */
[----:B---3--:R-:W-:-:S04]  /*0400*/  FMUL R9, R13, R10 ;  /* 0x0000000a0d097220 */ /* 0x008fc80000400000 */
        /* <DEDUP_REMOVED lines=15> */
[----:B------:R-:W-:Y:S01]  /*0500*/  FFMA R7, R10, R11, R7 ;  /* 0x0000000b0a077223 */ /* 0x000fe20000000007 */
[----:B------:R-:W-:-:S03]  /*0510*/  MOV R11, 0x391fcb8e ;  /* 0x391fcb8e000b7802 */ /* 0x000fc60000000f00 */
[----:B------:R-:W-:Y:S01]  /*0520*/  FFMA R10, R9, R8, R7 ;  /* 0x00000008090a7223 */ /* 0x000fe20000000007 */
[----:B0-----:R-:W-:-:S03]  /*0530*/  I2FP.F32.S32 R7, R14 ;  /* 0x0000000e00077245 */ /* 0x001fc60000201400 */
[----:B------:R-:W-:-:S04]  /*0540*/  FADD R12, R3, R10 ;  /* 0x0000000a030c7221 */ /* 0x000fc80000000000 */
[----:B------:R-:W-:Y:S01]  /*0550*/  FMUL R8, R7, R12 ;  /* 0x0000000c07087220 */ /* 0x000fe20000400000 */
[----:B------:R-:W-:-:S03]  /*0560*/  FADD R3, -R3, R12 ;  /* 0x0000000c03037221 */ /* 0x000fc60000000100 */
[----:B------:R-:W0:Y:S01]  /*0570*/  FRND R9, R8 ;  /* 0x0000000800097307 */ /* 0x000e220000201000 */
[----:B------:R-:W-:Y:S01]  /*0580*/  FADD R10, R10, -R3 ;  /* 0x800000030a0a7221 */ /* 0x000fe20000000000 */
[C---:B------:R-:W-:Y:S01]  /*0590*/  FFMA R3, R7.reuse, R12, -R8 ;  /* 0x0000000c07037223 */ /* 0x040fe20000000808 */
[C---:B------:R-:W-:Y:S02]  /*05a0*/  FSETP.GT.AND P1, PT, |R8|.reuse, 152, PT ;  /* 0x431800000800780b */ /* 0x040fe40003f24200 */
[C---:B------:R-:W-:Y:S01]  /*05b0*/  FSETP.GEU.AND P3, PT, R8.reuse, RZ, PT ;  /* 0x000000ff0800720b */ /* 0x040fe20003f6e000 */
[----:B------:R-:W-:Y:S02]  /*05c0*/  FFMA R3, R7, R10, R3 ;  /* 0x0000000a07037223 */ /* 0x000fe40000000003 */
[----:B------:R-:W1:Y:S01]  /*05d0*/  F2I.NTZ R12, R8 ;  /* 0x00000008000c7305 */ /* 0x000e620000203100 */
[----:B0-----:R-:W-:Y:S01]  /*05e0*/  FADD R10, R8, -R9 ;  /* 0x80000009080a7221 */ /* 0x001fe20000000000 */
[----:B------:R-:W-:-:S03]  /*05f0*/  FSETP.GT.AND P0, PT, R9, RZ, PT ;  /* 0x000000ff0900720b */ /* 0x000fc60003f04000 */
[----:B------:R-:W-:Y:S01]  /*0600*/  FADD R10, R3, R10 ;  /* 0x0000000a030a7221 */ /* 0x000fe20000000000 */
[----:B------:R-:W-:Y:S02]  /*0610*/  SEL R9, RZ, 0x83000000, P0 ;  /* 0x83000000ff097807 */ /* 0x000fe40000000000 */
[----:B------:R-:W-:Y:S01]  /*0620*/  ISETP.NE.AND P0, PT, R14, RZ, PT ;  /* 0x000000ff0e00720c */ /* 0x000fe20003f05270 */
[----:B------:R-:W-:Y:S01]  /*0630*/  FFMA R3, R10, R11, 0.0013391353422775864601 ;  /* 0x3aaf85ed0a037423 */ /* 0x000fe2000000000b */
[----:B------:R-:W-:Y:S02]  /*0640*/  IADD3 R16, PT, PT, R9, 0x7f000000, RZ ;  /* 0x7f00000009107810 */ /* 0x000fe40007ffe0ff */
[----:B------:R-:W-:Y:S01]  /*0650*/  FSETP.EQ.OR P2, PT, R6, 1, !P0 ;  /* 0x3f8000000600780b */ /* 0x000fe20004742400 */
[----:B------:R-:W-:Y:S01]  /*0660*/  FFMA R3, R10, R3, 0.0096188392490148544312 ;  /* 0x3c1d98560a037423 */ /* 0x000fe20000000003 */
[----:B-1----:R-:W-:-:S03]  /*0670*/  LEA R12, R12, -R9, 0x17 ;  /* 0x800000090c0c7211 */ /* 0x002fc600078eb8ff */
[----:B------:R-:W-:Y:S01]  /*0680*/  FFMA R11, R10, R3, 0.055503588169813156128 ;  /* 0x3d6357bb0a0b7423 */ /* 0x000fe20000000003 */
[----:B------:R-:W-:-:S03]  /*0690*/  FMUL R3, R7, 0.5 ;  /* 0x3f00000007037820 */ /* 0x000fc60000400000 */
[----:B------:R-:W-:-:S03]  /*06a0*/  FFMA R11, R10, R11, 0.24022644758224487305 ;  /* 0x3e75fdec0a0b7423 */ /* 0x000fc6000000000b */
[----:B------:R-:W0:Y:S01]  /*06b0*/  FRND.TRUNC R3, R3 ;  /* 0x0000000300037307 */ /* 0x000e22000020d000 */
[----:B------:R-:W-:-:S04]  /*06c0*/  FFMA R11, R10, R11, 0.69314718246459960938 ;  /* 0x3f3172180a0b7423 */ /* 0x000fc8000000000b */
[----:B------:R-:W-:-:S04]  /*06d0*/  FFMA R11, R10, R11, 1 ;  /* 0x3f8000000a0b7423 */ /* 0x000fc8000000000b */
[----:B------:R-:W-:-:S04]  /*06e0*/  FMUL R11, R11, R16 ;  /* 0x000000100b0b7220 */ /* 0x000fc80000400000 */
[----:B------:R-:W-:Y:S01]  /*06f0*/  FMUL R11, R11, R12 ;  /* 0x0000000c0b0b7220 */ /* 0x000fe20000400000 */
[----:B------:R-:W-:Y:S01]  /*0700*/  @P1 FSEL R11, RZ, +INF , !P3 ;  /* 0x7f800000ff0b1808 */ /* 0x000fe20005800000 */
[----:B0-----:R-:W-:-:S04]  /*0710*/  FADD R8, R3, R3 ;  /* 0x0000000303087221 */ /* 0x001fc80000000000 */
        /* <DEDUP_REMOVED lines=15> */
.L_x_77:
[----:B------:R-:W-:Y:S02]  /*0810*/  FSETP.NEU.AND P1, PT, |R7|, +INF , PT ;  /* 0x7f8000000700780b */ /* 0x000fe40003f2d200 */
[----:B------:R-:W-:-:S13]  /*0820*/  FSETP.EQ.AND P2, PT, R6, -1, PT ;  /* 0xbf8000000600780b */ /* 0x000fda0003f42000 */
[----:B------:R-:W-:Y:S05]  /*0830*/  @!P1 BRA P2, `(.L_x_76) ;  /* 0x0000000000109947 */ /* 0x000fea0001000000 */
[----:B------:R-:W-:Y:S01]  /*0840*/  FSETP.GEU.AND P1, PT, R6, RZ, PT ;  /* 0x000000ff0600720b */ /* 0x000fe20003f2e000 */
[----:B------:R-:W-:-:S12]  /*0850*/  IMAD.MOV.U32 R5, RZ, RZ, R11 ;  /* 0x000000ffff057224 */ /* 0x000fd800078e000b */
[----:B------:R-:W-:-:S04]  /*0860*/  @!P1 FSETP.NEU.AND P2, PT, |R8|, 1, PT ;  /* 0x3f8000000800980b */ /* 0x000fc80003f4d200 */
[----:B------:R-:W-:-:S09]  /*0870*/  @!P1 FSEL R5, R11, -R11, P2 ;  /* 0x8000000b0b059208 */ /* 0x000fd20001000000 */
.L_x_76:
[----:B------:R-:W-:Y:S01]  /*0880*/  FADD R11, -R5, 1 ;  /* 0x3f800000050b7421 */ /* 0x000fe20000000100 */
[----:B------:R-:W-:Y:S01]  /*0890*/  BSSY.RECONVERGENT B0, `(.L_x_78) ;  /* 0x000000e000007945 */ /* 0x000fe20003800200 */
[----:B------:R-:W-:Y:S02]  /*08a0*/  MOV R5, 0x3f800000 ;  /* 0x3f80000000057802 */ /* 0x000fe40000000f00 */
[----:B------:R-:W0:Y:S08]  /*08b0*/  MUFU.RCP R3, R11 ;  /* 0x0000000b00037308 */ /* 0x000e300000001000 */
[----:B-----5:R-:W1:Y:S01]  /*08c0*/  FCHK P1, R2, R11 ;  /* 0x0000000b02007302 */ /* 0x020e620000020000 */
[----:B0-----:R-:W-:-:S04]  /*08d0*/  FFMA R6, -R11, R3, 1 ;  /* 0x3f8000000b067423 */ /* 0x001fc80000000103 */
[----:B------:R-:W-:-:S04]  /*08e0*/  FFMA R3, R3, R6, R3 ;  /* 0x0000000603037223 */ /* 0x000fc80000000003 */
[----:B------:R-:W-:-:S04]  /*08f0*/  FFMA R6, R2, R3, RZ ;  /* 0x0000000302067223 */ /* 0x000fc800000000ff */
[----:B------:R-:W-:-:S04]  /*0900*/  FFMA R9, -R11, R6, R2 ;  /* 0x000000060b097223 */ /* 0x000fc80000000102 */
[----:B------:R-:W-:Y:S01]  /*0910*/  FFMA R6, R3, R9, R6 ;  /* 0x0000000903067223 */ /* 0x000fe20000000006 */
[----:B-1----:R-:W-:Y:S06]  /*0920*/  @!P1 BRA `(.L_x_79) ;  /* 0x0000000000109947 */ /* 0x002fec0003800000 */
[----:B------:R-:W-:Y:S02]  /*0930*/  MOV R3, R11 ;  /* 0x0000000b00037202 */ /* 0x000fe40000000f00 */
[----:B------:R-:W-:-:S07]  /*0940*/  MOV R10, 0x960 ;  /* 0x00000960000a7802 */ /* 0x000fce0000000f00 */
[----:B------:R-:W-:Y:S05]  /*0950*/  CALL.REL.NOINC `($__internal_7_$__cuda_sm3x_div_rn_noftz_f32_slowpath) ;  /* 0x0000000800847944 */ /* 0x000fea0003c00000 */
[----:B------:R-:W-:-:S07]  /*0960*/  MOV R6, R2 ;  /* 0x0000000200067202 */ /* 0x000fce0000000f00 */
.L_x_79:
[----:B------:R-:W-:Y:S05]  /*0970*/  BSYNC.RECONVERGENT B0 ;  /* 0x0000000000007941 */ /* 0x000fea0003800200 */
.L_x_78:
        /* <DEDUP_REMOVED lines=8> */
[-C--:B------:R-:W-:Y:S02]  /*0a00*/  IADD3 R3, PT, PT, R3, -R10.reuse, RZ ;  /* 0x8000000a03037210 */ /* 0x080fe40007ffe0ff */
[----:B------:R-:W-:-:S03]  /*0a10*/  I2FP.F32.S32 R10, R10 ;  /* 0x0000000a000a7245 */ /* 0x000fc60000201400 */
[C---:B------:R-:W-:Y:S01]  /*0a20*/  FADD R11, R3.reuse, 1 ;  /* 0x3f800000030b7421 */ /* 0x040fe20000000000 */
[----:B------:R-:W-:Y:S01]  /*0a30*/  FADD R12, R3, -1 ;  /* 0xbf800000030c7421 */ /* 0x000fe20000000000 */
[----:B------:R-:W-:-:S03]  /*0a40*/  FSEL R3, RZ, -24, P1 ;  /* 0xc1c00000ff037808 */ /* 0x000fc60000800000 */
[----:B------:R-:W-:Y:S01]  /*0a50*/  FADD R14, R12, R12 ;  /* 0x0000000c0c0e7221 */ /* 0x000fe20000000000 */
[----:B------:R-:W0:Y:S01]  /*0a60*/  MUFU.RCP R11, R11 ;  /* 0x0000000b000b7308 */ /* 0x000e220000001000 */
[----:B------:R-:W-:Y:S02]  /*0a70*/  FFMA R10, R10, 1.1920928955078125e-07, R3 ;  /* 0x340000000a0a7823 */ /* 0x000fe40000000003 */
[----:B0-----:R-:W-:-:S04]  /*0a80*/  FMUL R9, R11, R14 ;  /* 0x0000000e0b097220 */ /* 0x001fc80000400000 */
        /* <DEDUP_REMOVED lines=22> */
[----:B------:R-:W-:Y:S01]  /*0bf0*/  FFMA R3, R7, R12, -R10 ;  /* 0x0000000c07037223 */ /* 0x000fe2000000080a */
[----:B------:R-:W-:-:S03]  /*0c00*/  FSETP.GEU.AND P2, PT, R10, RZ, PT ;  /* 0x000000ff0a00720b */ /* 0x000fc60003f4e000 */
[----:B------:R-:W-:Y:S01]  /*0c10*/  FFMA R3, R7, R14, R3 ;  /* 0x0000000e07037223 */ /* 0x000fe20000000003 */
[----:B------:R-:W-:Y:S01]  /*0c20*/  MOV R14, 0x391fcb8e ;  /* 0x391fcb8e000e7802 */ /* 0x000fe20000000f00 */
[----:B------:R-:W1:Y:S01]  /*0c30*/  F2I.NTZ R11, R10 ;  /* 0x0000000a000b7305 */ /* 0x000e620000203100 */
[----:B0-----:R-:W-:Y:S01]  /*0c40*/  FADD R12, R10, -R9 ;  /* 0x800000090a0c7221 */ /* 0x001fe20000000000 */
[----:B------:R-:W-:-:S03]  /*0c50*/  FSETP.GT.AND P1, PT, R9, RZ, PT ;  /* 0x000000ff0900720b */ /* 0x000fc60003f24000 */
[----:B------:R-:W-:-:S04]  /*0c60*/  FADD R3, R3, R12 ;  /* 0x0000000c03037221 */ /* 0x000fc80000000000 */
[C---:B------:R-:W-:Y:S01]  /*0c70*/  FFMA R12, R3.reuse, R14, 0.0013391353422775864601 ;  /* 0x3aaf85ed030c7423 */ /* 0x040fe2000000000e */
[----:B------:R-:W-:Y:S02]  /*0c80*/  SEL R14, RZ, 0x83000000, P1 ;  /* 0x83000000ff0e7807 */ /* 0x000fe40000800000 */
[----:B------:R-:W-:Y:S01]  /*0c90*/  FSETP.GT.AND P1, PT, |R10|, 152, PT ;  /* 0x431800000a00780b */ /* 0x000fe20003f24200 */
[----:B------:R-:W-:Y:S02]  /*0ca0*/  FFMA R12, R3, R12, 0.0096188392490148544312 ;  /* 0x3c1d9856030c7423 */ /* 0x000fe4000000000c */
[----:B------:R-:W-:Y:S01]  /*0cb0*/  VIADD R9, R14, 0x7f000000 ;  /* 0x7f0000000e097836 */ /* 0x000fe20000000000 */
[----:B-1----:R-:W-:Y:S01]  /*0cc0*/  LEA R14, R11, -R14, 0x17 ;  /* 0x8000000e0b0e7211 */ /* 0x002fe200078eb8ff */
[----:B------:R-:W-:-:S04]  /*0cd0*/  FFMA R12, R3, R12, 0.055503588169813156128 ;  /* 0x3d6357bb030c7423 */ /* 0x000fc8000000000c */
[----:B------:R-:W-:-:S04]  /*0ce0*/  FFMA R12, R3, R12, 0.24022644758224487305 ;  /* 0x3e75fdec030c7423 */ /* 0x000fc8000000000c */
[----:B------:R-:W-:-:S04]  /*0cf0*/  FFMA R12, R3, R12, 0.69314718246459960938 ;  /* 0x3f317218030c7423 */ /* 0x000fc8000000000c */
        /* <DEDUP_REMOVED lines=19> */
.L_x_81:
[----:B------:R-:W-:Y:S02]  /*0e30*/  FSETP.NEU.AND P0, PT, |R7|, +INF , PT ;  /* 0x7f8000000700780b */ /* 0x000fe40003f0d200 */
[----:B------:R-:W-:-:S13]  /*0e40*/  FSETP.EQ.AND P1, PT, R2, -1, PT ;  /* 0xbf8000000200780b */ /* 0x000fda0003f22000 */
[----:B------:R-:W-:Y:S05]  /*0e50*/  @!P0 BRA P1, `(.L_x_80) ;  /* 0x0000000000108947 */ /* 0x000fea0000800000 */
[----:B------:R-:W-:Y:S02]  /*0e60*/  FSETP.GEU.AND P0, PT, R2, RZ, PT ;  /* 0x000000ff0200720b */ /* 0x000fe40003f0e000 */
[----:B------:R-:W-:-:S11]  /*0e70*/  MOV R5, R9 ;  /* 0x0000000900057202 */ /* 0x000fd60000000f00 */
[----:B------:R-:W-:-:S04]  /*0e80*/  @!P0 FSETP.NEU.AND P1, PT, |R8|, 1, PT ;  /* 0x3f8000000800880b */ /* 0x000fc80003f2d200 */
[----:B------:R-:W-:-:S09]  /*0e90*/  @!P0 FSEL R5, R9, -R9, P1 ;  /* 0x8000000909058208 */ /* 0x000fd20000800000 */
.L_x_80:
        /* <DEDUP_REMOVED lines=10> */
[----:B------:R-:W-:Y:S02]  /*0f40*/  MOV R2, R0 ;  /* 0x0000000000027202 */ /* 0x000fe40000000f00 */
[----:B------:R-:W-:Y:S02]  /*0f50*/  MOV R3, R7 ;  /* 0x0000000700037202 */ /* 0x000fe40000000f00 */
[----:B------:R-:W-:-:S07]  /*0f60*/  MOV R10, 0xf80 ;  /* 0x00000f80000a7802 */ /* 0x000fce0000000f00 */
[----:B------:R-:W-:Y:S05]  /*0f70*/  CALL.REL.NOINC `($__internal_7_$__cuda_sm3x_div_rn_noftz_f32_slowpath) ;  /* 0x0000000000fc7944 */ /* 0x000fea0003c00000 */
[----:B------:R-:W-:-:S07]  /*0f80*/  MOV R8, R2 ;  /* 0x0000000200087202 */ /* 0x000fce0000000f00 */
.L_x_83:
[----:B------:R-:W-:Y:S05]  /*0f90*/  BSYNC.RECONVERGENT B0 ;  /* 0x0000000000007941 */ /* 0x000fea0003800200 */
.L_x_82:
[----:B------:R-:W0:Y:S01]  /*0fa0*/  LDC.64 R2, c[0x0][0x388] ;  /* 0x0000e200ff027b82 */ /* 0x000e220000000a00 */
[----:B------:R-:W1:Y:S01]  /*0fb0*/  LDCU UR6, c[0x0][0x3a8] ;  /* 0x00007500ff0677ac */ /* 0x000e620008000800 */
[----:B0-----:R-:W-:-:S05]  /*0fc0*/  IMAD.WIDE R4, R4, 0x4, R2 ;  /* 0x0000000404047825 */ /* 0x001fca00078e0202 */
[----:B------:R0:W5:Y:S01]  /*0fd0*/  LDG.E R7, desc[UR4][R4.64] ;  /* 0x0000000404077981 */ /* 0x000162000c1e1900 */
[----:B------:R-:W-:Y:S01]  /*0fe0*/  IADD3 R0, PT, PT, R8, -0xd000000, RZ ;  /* 0xf300000008007810 */ /* 0x000fe20007ffe0ff */
[----:B------:R0:W2:Y:S01]  /*0ff0*/  MUFU.RSQ R9, R8 ;  /* 0x0000000800097308 */ /* 0x0000a20000001400 */
[----:B------:R-:W-:Y:S02]  /*1000*/  BSSY.RECONVERGENT B0, `(.L_x_84) ;  /* 0x000000d000007945 */ /* 0x000fe40003800200 */
[----:B------:R-:W-:Y:S01]  /*1010*/  ISETP.GT.U32.AND P0, PT, R0, 0x727fffff, PT ;  /* 0x727fffff0000780c */ /* 0x000fe20003f04070 */
[----:B-1----:R-:W-:-:S12]  /*1020*/  FMUL R0, R6, UR6 ;  /* 0x0000000606007c20 */ /* 0x002fd80008400000 */
[----:B0-----:R-:W-:Y:S05]  /*1030*/  @!P0 BRA `(.L_x_85) ;  /* 0x0000000000148947 */ /* 0x001fea0003800000 */
[----:B------:R-:W-:Y:S02]  /*1040*/  MOV R2, R8 ;  /* 0x0000000800027202 */ /* 0x000fe40000000f00 */
[----:B------:R-:W-:-:S07]  /*1050*/  MOV R11, 0x1070 ;  /* 0x00001070000b7802 */ /* 0x000fce0000000f00 */
[----:B--2--5:R-:W-:Y:S05]  /*1060*/  CALL.REL.NOINC `($__internal_6_$__cuda_sm20_sqrt_rn_f32_slowpath) ;  /* 0x0000000000647944 */ /* 0x024fea0003c00000 */
[----:B------:R-:W-:Y:S01]  /*1070*/  IMAD.MOV.U32 R2, RZ, RZ, R6 ;  /* 0x000000ffff027224 */ /* 0x000fe200078e0006 */
[----:B------:R-:W-:Y:S06]  /*1080*/  BRA `(.L_x_86) ;  /* 0x0000000000107947 */ /* 0x000fec0003800000 */
.L_x_85:
[C---:B--2---:R-:W-:Y:S01]  /*1090*/  FMUL.FTZ R3, R9.reuse, R8 ;  /* 0x0000000809037220 */ /* 0x044fe20000410000 */
[----:B------:R-:W-:-:S03]  /*10a0*/  FMUL.FTZ R6, R9, 0.5 ;  /* 0x3f00000009067820 */ /* 0x000fc60000410000 */
[----:B------:R-:W-:-:S04]  /*10b0*/  FFMA R2, -R3, R3, R8 ;  /* 0x0000000303027223 */ /* 0x000fc80000000108 */
[----:B------:R-:W-:-:S07]  /*10c0*/  FFMA R2, R2, R6, R3 ;  /* 0x0000000602027223 */ /* 0x000fce0000000003 */
.L_x_86:
[----:B------:R-:W-:Y:S05]  /*10d0*/  BSYNC.RECONVERGENT B0 ;  /* 0x0000000000007941 */ /* 0x000fea0003800200 */
.L_x_84:
        /* <DEDUP_REMOVED lines=13> */
[----:B-----5:R-:W-:Y:S05]  /*11b0*/  CALL.REL.NOINC `($__internal_7_$__cuda_sm3x_div_rn_noftz_f32_slowpath) ;  /* 0x00000000006c7944 */ /* 0x020fea0003c00000 */
.L_x_88:
[----:B------:R-:W-:Y:S05]  /*11c0*/  BSYNC.RECONVERGENT B0 ;  /* 0x0000000000007941 */ /* 0x000fea0003800200 */
.L_x_87:
[----:B-----5:R-:W-:-:S05]  /*11d0*/  FADD R7, R7, -R2 ;  /* 0x8000000207077221 */ /* 0x020fca0000000000 */
[----:B------:R-:W-:Y:S01]  /*11e0*/  STG.E desc[UR4][R4.64], R7 ;  /* 0x0000000704007986 */ /* 0x000fe2000c101904 */
[----:B------:R-:W-:Y:S05]  /*11f0*/  EXIT ;  /* 0x000000000000794d */ /* 0x000fea0003800000 */
        .weak           $__internal_6_$__cuda_sm20_sqrt_rn_f32_slowpath
        .type           $__internal_6_$__cuda_sm20_sqrt_rn_f32_slowpath,@function
        .size           $__internal_6_$__cuda_sm20_sqrt_rn_f32_slowpath,($__internal_7_$__cuda_sm3x_div_rn_noftz_f32_slowpath - $__internal_6_$__cuda_sm20_sqrt_rn_f32_slowpath)
$__internal_6_$__cuda_sm20_sqrt_rn_f32_slowpath:
        /* <DEDUP_REMOVED lines=19> */
.L_x_89:
[----:B------:R-:W-:Y:S01]  /*1330*/  MOV R6, R3 ;  /* 0x0000000300067202 */ /* 0x000fe20000000f00 */
[----:B------:R-:W-:Y:S01]  /*1340*/  IMAD.MOV.U32 R3, RZ, RZ, 0x0 ;  /* 0x00000000ff037424 */ /* 0x000fe200078e00ff */
[----:B------:R-:W-:-:S04]  /*1350*/  MOV R2, R11 ;  /* 0x0000000b00027202 */ /* 0x000fc80000000f00 */
[----:B------:R-:W-:Y:S05]  /*1360*/  RET.REL.NODEC R2 `(adam_bn) ;  /* 0xffffffec02247950 */ /* 0x000fea0003c3ffff */
        .weak           $__internal_7_$__cuda_sm3x_div_rn_noftz_f32_slowpath
        .type           $__internal_7_$__cuda_sm3x_div_rn_noftz_f32_slowpath,@function
        .size           $__internal_7_$__cuda_sm3x_div_rn_noftz_f32_slowpath,(.L_x_216 - $__internal_7_$__cuda_sm3x_div_rn_noftz_f32_slowpath)
$__internal_7_$__cuda_sm3x_div_rn_noftz_f32_slowpath:
        /* <DEDUP_REMOVED lines=30> */
[----:B------:R-:W-:Y:S01]  /*1550*/  @!P1 FFMA R2, R2, 1.84467440737095516160e+19, RZ ;  /* 0x5f80000002029823 */ /* 0x000fe200000000ff */
[----:B------:R-:W-:Y:S01]  /*1560*/  @!P1 MOV R9, 0xffffffc0 ;  /* 0xffffffc000099802 */ /* 0x000fe20000000f00 */
[----:B------:R-:W-:-:S03]  /*1570*/  @!P2 FFMA R3, R3, 1.84467440737095516160e+19, RZ ;  /* 0x5f8000000303a823 */ /* 0x000fc600000000ff */
[----:B------:R-:W-:-:S07]  /*1580*/  @!P2 IADD3 R9, PT, PT, R9, 0x40, RZ ;  /* 0x000000400909a810 */ /* 0x000fce0007ffe0ff */
.L_x_91:
[----:B------:R-:W-:Y:S01]  /*1590*/  LEA R12, R11, 0xc0800000, 0x17 ;  /* 0xc08000000b0c7811 */ /* 0x000fe200078eb8ff */
[----:B------:R-:W-:Y:S03]  /*15a0*/  BSSY.RECONVERGENT B2, `(.L_x_96) ;  /* 0x0000036000027945 */ /* 0x000fe60003800200 */
[----:B------:R-:W-:Y:S01]  /*15b0*/  IADD3 R13, PT, PT, -R12, R3, RZ ;  /* 0x000000030c0d7210 */ /* 0x000fe20007ffe1ff */
[----:B------:R-:W-:-:S03]  /*15c0*/  VIADD R12, R14, 0xffffff81 ;  /* 0xffffff810e0c7836 */ /* 0x000fc60000000000 */
[----:B------:R-:W0:Y:S01]  /*15d0*/  MUFU.RCP R3, R13 ;  /* 0x0000000d00037308 */ /* 0x000e220000001000 */
[----:B------:R-:W-:Y:S01]  /*15e0*/  FADD.FTZ R15, -R13, -RZ ;  /* 0x800000ff0d0f7221 */ /* 0x000fe20000010100 */
[C---:B------:R-:W-:Y:S01]  /*15f0*/  IMAD R2, R12.reuse, -0x800000, R2 ;  /* 0xff8000000c027824 */ /* 0x040fe200078e0202 */
[----:B------:R-:W-:-:S04]  /*1600*/  IADD3 R12, PT, PT, R12, 0x7f, -R11 ;  /* 0x0000007f0c0c7810 */ /* 0x000fc80007ffe80b */
        /* <DEDUP_REMOVED lines=21> */
[-CC-:B------:R-:W-:Y:S01]  /*1760*/  FFMA.RZ R9, R3, R15.reuse, R16.reuse ;  /* 0x0000000f03097223 */ /* 0x180fe2000000c010 */
[----:B------:R-:W-:Y:S01]  /*1770*/  IADD3 R14, PT, PT, R13, 0x20, RZ ;  /* 0x000000200d0e7810 */ /* 0x000fe20007ffe0ff */
[-CC-:B------:R-:W-:Y:S01]  /*1780*/  FFMA.RM R12, R3, R15.reuse, R16.reuse ;  /* 0x0000000f030c7223 */ /* 0x180fe20000004010 */
[----:B------:R-:W-:Y:S02]  /*1790*/  ISETP.NE.AND P3, PT, R13, RZ, PT ;  /* 0x000000ff0d00720c */ /* 0x000fe40003f65270 */
[----:B------:R-:W-:Y:S01]  /*17a0*/  LOP3.LUT R11, R9, 0x7fffff, RZ, 0xc0, !PT ;  /* 0x007fffff090b7812 */ /* 0x000fe200078ec0ff */
[----:B------:R-:W-:Y:S01]  /*17b0*/  FFMA.RP R9, R3, R15, R16 ;  /* 0x0000000f03097223 */ /* 0x000fe20000008010 */
[----:B------:R-:W-:Y:S02]  /*17c0*/  ISETP.NE.AND P2, PT, R13, RZ, PT ;  /* 0x000000ff0d00720c */ /* 0x000fe40003f45270 */
[----:B------:R-:W-:Y:S02]  /*17d0*/  LOP3.LUT R11, R11, 0x800000, RZ, 0xfc, !PT ;  /* 0x008000000b0b7812 */ /* 0x000fe400078efcff */
[----:B------:R-:W-:-:S02]  /*17e0*/  IADD3 R3, PT, PT, -R13, RZ, RZ ;  /* 0x000000ff0d037210 */ /* 0x000fc40007ffe1ff */
[----:B------:R-:W-:Y:S02]  /*17f0*/  SHF.L.U32 R14, R11, R14, RZ ;  /* 0x0000000e0b0e7219 */ /* 0x000fe400000006ff */
[----:B------:R-:W-:Y:S02]  /*1800*/  FSETP.NEU.FTZ.AND P1, PT, R9, R12, PT ;  /* 0x0000000c0900720b */ /* 0x000fe40003f3d000 */
[----:B------:R-:W-:Y:S02]  /*1810*/  SEL R12, R3, RZ, P3 ;  /* 0x000000ff030c7207 */ /* 0x000fe40001800000 */
[----:B------:R-:W-:Y:S02]  /*1820*/  ISETP.NE.AND P2, PT, R14, RZ, P2 ;  /* 0x000000ff0e00720c */ /* 0x000fe40001745270 */
[----:B------:R-:W-:Y:S02]  /*1830*/  SHF.R.U32.HI R12, RZ, R12, R11 ;  /* 0x0000000cff0c7219 */ /* 0x000fe4000001160b */
[----:B------:R-:W-:-:S02]  /*1840*/  PLOP3.LUT P1, PT, P1, P2, PT, 0xf8, 0x8f ;  /* 0x00000000008f781c */ /* 0x000fc40000f25f70 */
[----:B------:R-:W-:Y:S02]  /*1850*/  SHF.R.U32.HI R14, RZ, 0x1, R12 ;  /* 0x00000001ff0e7819 */ /* 0x000fe4000001160c */
[----:B------:R-:W-:-:S04]  /*1860*/  SEL R3, RZ, 0x1, !P1 ;  /* 0x00000001ff037807 */ /* 0x000fc80004800000 */
[----:B------:R-:W-:-:S04]  /*1870*/  LOP3.LUT R3, R3, 0x1, R14, 0xf8, !PT ;  /* 0x0000000103037812 */ /* 0x000fc800078ef80e */
[----:B------:R-:W-:-:S04]  /*1880*/  LOP3.LUT R3, R3, R12, RZ, 0xc0, !PT ;  /* 0x0000000c03037212 */ /* 0x000fc800078ec0ff */
[----:B------:R-:W-:-:S04]  /*1890*/  IADD3 R3, PT, PT, R14, R3, RZ ;  /* 0x000000030e037210 */ /* 0x000fc80007ffe0ff */
[----:B------:R-:W-:Y:S01]  /*18a0*/  LOP3.LUT R2, R3, R2, RZ, 0xfc, !PT ;  /* 0x0000000203027212 */ /* 0x000fe200078efcff */
[----:B------:R-:W-:Y:S06]  /*18b0*/  BRA `(.L_x_99) ;  /* 0x0000000000107947 */ /* 0x000fec0003800000 */
.L_x_98:
[----:B------:R-:W-:-:S04]  /*18c0*/  LOP3.LUT R2, R2, 0x80000000, RZ, 0xc0, !PT ;  /* 0x8000000002027812 */ /* 0x000fc800078ec0ff */
[----:B------:R-:W-:Y:S01]  /*18d0*/  LOP3.LUT R2, R2, 0x7f800000, RZ, 0xfc, !PT ;  /* 0x7f80000002027812 */ /* 0x000fe200078efcff */
[----:B------:R-:W-:Y:S06]  /*18e0*/  BRA `(.L_x_99) ;  /* 0x0000000000047947 */ /* 0x000fec0003800000 */
.L_x_97:
[----:B------:R-:W-:-:S07]  /*18f0*/  LEA R2, R12, R2, 0x17 ;  /* 0x000000020c027211 */ /* 0x000fce00078eb8ff */
.L_x_99:
[----:B------:R-:W-:Y:S05]  /*1900*/  BSYNC.RECONVERGENT B2 ;  /* 0x0000000000027941 */ /* 0x000fea0003800200 */
.L_x_96:
[----:B------:R-:W-:Y:S05]  /*1910*/  BRA `(.L_x_100) ;  /* 0x0000000000207947 */ /* 0x000fea0003800000 */
.L_x_95:
[----:B------:R-:W-:-:S04]  /*1920*/  LOP3.LUT R2, R3, 0x80000000, R2, 0x48, !PT ;  /* 0x8000000003027812 */ /* 0x000fc800078e4802 */
[----:B------:R-:W-:Y:S01]  /*1930*/  LOP3.LUT R2, R2, 0x7f800000, RZ, 0xfc, !PT ;  /* 0x7f80000002027812 */ /* 0x000fe200078efcff */
[----:B------:R-:W-:Y:S06]  /*1940*/  BRA `(.L_x_100) ;  /* 0x0000000000147947 */ /* 0x000fec0003800000 */
.L_x_94:
[----:B------:R-:W-:Y:S01]  /*1950*/  LOP3.LUT R2, R3, 0x80000000, R2, 0x48, !PT ;  /* 0x8000000003027812 */ /* 0x000fe200078e4802 */
[----:B------:R-:W-:Y:S06]  /*1960*/  BRA `(.L_x_100) ;  /* 0x00000000000c7947 */ /* 0x000fec0003800000 */
.L_x_93:
[----:B------:R-:W0:Y:S01]  /*1970*/  MUFU.RSQ R2, -QNAN ;  /* 0xffc0000000027908 */ /* 0x000e220000001400 */
[----:B------:R-:W-:Y:S05]  /*1980*/  BRA `(.L_x_100) ;  /* 0x0000000000047947 */ /* 0x000fea0003800000 */
.L_x_92:
[----:B------:R-:W-:-:S07]  /*1990*/  FADD.FTZ R2, R2, R3 ;  /* 0x0000000302027221 */ /* 0x000fce0000010000 */
.L_x_100:
[----:B------:R-:W-:Y:S05]  /*19a0*/  BSYNC.RECONVERGENT B1 ;  /* 0x0000000000017941 */ /* 0x000fea0003800200 */
.L_x_90:
[----:B------:R-:W-:-:S04]  /*19b0*/  HFMA2 R11, -RZ, RZ, 0, 0 ;  /* 0x00000000ff0b7431 */ /* 0x000fc800000001ff */
[----:B0-----:R-:W-:Y:S05]  /*19c0*/  RET.REL.NODEC R10 `(adam_bn) ;  /* 0xffffffe40a8c7950 */ /* 0x001fea0003c3ffff */
.L_x_101:
        /* <DEDUP_REMOVED lines=11> */
.L_x_216:


//--------------------- .text.adamwr              --------------------------
	.section	.text.adamwr,"ax",@progbits
	.align	128
        .global         adamwr
        .type           adamwr,@function
        .size           adamwr,(.L_x_218 - adamwr)
        .other          adamwr,@"STO_CUDA_ENTRY STV_DEFAULT"
adamwr:
.text.adamwr:
        /* <DEDUP_REMOVED lines=18> */
[----:B--2---:R-:W-:-:S05]  /*0120*/  IMAD.WIDE R8, R6, 0x4, R8 ;  /* 0x0000000406087825 */ /* 0x004fca00078e0208 */
[----:B------:R-:W2:Y:S01]  /*0130*/  LDG.E R3, desc[UR4][R8.64] ;  /* 0x0000000408037981 */ /* 0x000ea2000c1e1900 */
[----:B---3--:R-:W-:Y:S01]  /*0140*/  FADD R0, -R4, 1 ;  /* 0x3f80000004007421 */ /* 0x008fe20000000100 */
[----:B0-----:R-:W-:-:S04]  /*0150*/  IMAD.WIDE R12, R6, 0x4, R12 ;  /* 0x00000004060c7825 */ /* 0x001fc800078e020c */
[----:B----4-:R-:W-:-:S04]  /*0160*/  FMUL R0, R0, R7 ;  /* 0x0000000700007220 */ /* 0x010fc80000400000 */
[----:B--2---:R-:W-:-:S05]  /*0170*/  FFMA R3, R3, R4, R0 ;  /* 0x0000000403037223 */ /* 0x004fca0000000000 */
[----:B------:R0:W-:Y:S04]  /*0180*/  STG.E desc[UR4][R8.64], R3 ;  /* 0x0000000308007986 */ /* 0x0001e8000c101904 */
[----:B------:R-:W2:Y:S04]  /*0190*/  LDG.E R7, desc[UR4][R10.64] ;  /* 0x000000040a077981 */ /* 0x000ea8000c1e1900 */
[----:B------:R-:W3:Y:S01]  /*01a0*/  LDG.E R2, desc[UR4][R12.64] ;  /* 0x000000040c027981 */ /* 0x000ee2000c1e1900 */
[----:B------:R-:W-:Y:S01]  /*01b0*/  FADD R0, -R5, 1 ;  /* 0x3f80000005007421 */ /* 0x000fe20000000100 */
[----:B------:R-:W-:-:S03]  /*01c0*/  FSETP.GEU.AND P0, PT, |R4|, 1.175494350822287508e-38, PT ;  /* 0x008000000400780b */ /* 0x000fc60003f0e200 */
[----:B--2---:R-:W-:-:S04]  /*01d0*/  FMUL R0, R0, R7 ;  /* 0x0000000700007220 */ /* 0x004fc80000400000 */
[----:B------:R-:W-:-:S04]  /*01e0*/  FMUL R7, R7, R0 ;  /* 0x0000000007077220 */ /* 0x000fc80000400000 */
[----:B---3--:R-:W-:Y:S01]  /*01f0*/  FFMA R2, R2, R5, R7 ;  /* 0x0000000502027223 */ /* 0x008fe20000000007 */
[----:B------:R-:W-:-:S05]  /*0200*/  FMUL R7, |R4|, 16777216 ;  /* 0x4b80000004077820 */ /* 0x000fca0000400200 */
[----:B------:R-:W-:-:S04]  /*0210*/  FSEL R7, R7, |R4|, !P0 ;  /* 0x4000000407077208 */ /* 0x000fc80004000000 */
[----:B0-----:R-:W-:-:S04]  /*0220*/  IADD3 R3, PT, PT, R7, -0x3f3504f3, RZ ;  /* 0xc0cafb0d07037810 */ /* 0x001fc80007ffe0ff */
[----:B------:R-:W-:-:S04]  /*0230*/  LOP3.LUT R10, R3, 0xff800000, RZ, 0xc0, !PT ;  /* 0xff800000030a7812 */ /* 0x000fc800078ec0ff */
[----:B------:R-:W-:-:S05]  /*0240*/  IADD3 R7, PT, PT, R7, -R10, RZ ;  /* 0x8000000a07077210 */ /* 0x000fca0007ffe0ff */
[----:B------:R-:W-:-:S06]  /*0250*/  FADD R14, R7, 1 ;  /* 0x3f800000070e7421 */ /* 0x000fcc0000000000 */
[----:B------:R-:W0:Y:S01]  /*0260*/  MUFU.RCP R14, R14 ;  /* 0x0000000e000e7308 */ /* 0x000e220000001000 */
[----:B------:R-:W-:Y:S01]  /*0270*/  FADD R11, R7, -1 ;  /* 0xbf800000070b7421 */ /* 0x000fe20000000000 */
[----:B------:R-:W-:Y:S02]  /*0280*/  FSEL R3, RZ, -24, P0 ;  /* 0xc1c00000ff037808 */ /* 0x000fe40000000000 */
[----:B------:R-:W-:Y:S01]  /*0290*/  I2FP.F32.S32 R10, R10 ;  /* 0x0000000a000a7245 */ /* 0x000fe20000201400 */
[----:B------:R-:W-:Y:S01]  /*02a0*/  FADD R7, R11, R11 ;  /* 0x0000000b0b077221 */ /* 0x000fe20000000000 */
[----:B------:R1:W-:Y:S03]  /*02b0*/  STG.E desc[UR4][R12.64], R2 ;  /* 0x000000020c007986 */ /* 0x0003e6000c101904 */
[----:B------:R-:W-:Y:S01]  /*02c0*/  FFMA R10, R10, 1.1920928955078125e-07, R3 ;  /* 0x340000000a0a7823 */ /* 0x000fe20000000003 */
[----:B------:R0:W5:Y:S01]  /*02d0*/  LDG.E R0, desc[UR4][R8.64] ;  /* 0x0000000408007981 */ /* 0x000162000c1e1900 */
[----:B------:R-:W-:-:S02]  /*02e0*/  HFMA2 R3, -RZ, RZ, 0.771484375, 0.21533203125 ;  /* 0x3a2c32e4ff037431 */ /* 0x000fc400000001ff */
[----:B0-----:R-:W-:-:S04]  /*02f0*/  FMUL R9, R14, R7 ;  /* 0x000000070e097220 */ /* 0x001fc80000400000 */
[----:B------:R-:W-:Y:S01]  /*0300*/  FADD R7, R11, -R9 ;  /* 0x800000090b077221 */ /* 0x000fe20000000000 */
[----:B------:R-:W-:-:S03]  /*0310*/  FMUL R8, R9, R9 ;  /* 0x0000000909087220 */ /* 0x000fc60000400000 */
[----:B-1----:R-:W-:Y:S01]  /*0320*/  FADD R12, R7, R7 ;  /* 0x00000007070c7221 */ /* 0x002fe20000000000 */
[----:B------:R-:W-:Y:S01]  /*0330*/  FFMA R7, R9, 1.4426950216293334961, R10 ;  /* 0x3fb8aa3b09077823 */ /* 0x000fe2000000000a */
[----:B------:R-:W-:Y:S02]  /*0340*/  FFMA R13, R8, R3, 0.0032181653659790754318 ;  /* 0x3b52e7db080d7423 */ /* 0x000fe40000000003 */
[----:B------:R-:W-:Y:S01]  /*0350*/  FFMA R11, R11, -R9, R12 ;  /* 0x800000090b0b7223 */ /* 0x000fe2000000000c */
[----:B------:R-:W-:Y:S01]  /*0360*/  FADD R10, R10, -R7 ;  /* 0x800000070a0a7221 */ /* 0x000fe20000000000 */
[----:B------:R-:W0:Y:S01]  /*0370*/  LDC R12, c[0x0][0x3b8] ;  /* 0x0000ee00ff0c7b82 */ /* 0x000e220000000800 */
[----:B------:R-:W-:Y:S01]  /*0380*/  FFMA R13, R8, R13, 0.018033718690276145935 ;  /* 0x3c93bb73080d7423 */ /* 0x000fe2000000000d */
[----:B------:R-:W-:Y:S01]  /*0390*/  FMUL R11, R14, R11 ;  /* 0x0000000b0e0b7220 */ /* 0x000fe20000400000 */
[----:B------:R-:W-:Y:S02]  /*03a0*/  FFMA R10, R9, 1.4426950216293334961, R10 ;  /* 0x3fb8aa3b090a7823 */ /* 0x000fe4000000000a */
[----:B------:R-:W-:-:S02]  /*03b0*/  FFMA R13, R8, R13, 0.12022458761930465698 ;  /* 0x3df6384f080d7423 */ /* 0x000fc4000000000d */
[----:B------:R-:W-:Y:S02]  /*03c0*/  FFMA R10, R11, 1.4426950216293334961, R10 ;  /* 0x3fb8aa3b0b0a7823 */ /* 0x000fe4000000000a */
[----:B------:R-:W-:Y:S02]  /*03d0*/  FMUL R8, R8, R13 ;  /* 0x0000000d08087220 */ /* 0x000fe40000400000 */
[----:B------:R-:W-:Y:S02]  /*03e0*/  FFMA R10, R9, 1.9251366722983220825e-08, R10 ;  /* 0x32a55e34090a7823 */ /* 0x000fe4000000000a */
        /* <DEDUP_REMOVED lines=16> */
[----:B------:R-:W0:Y:S01]  /*04f0*/  F2I.NTZ R13, R9 ;  /* 0x00000009000d7305 */ /* 0x000e220000203100 */
[----:B------:R-:W-:Y:S01]  /*0500*/  FMUL R10, R8, 0.5 ;  /* 0x3f000000080a7820 */ /* 0x000fe20000400000 */
[----:B------:R-:W-:Y:S01]  /*0510*/  FSETP.GT.AND P0, PT, R14, RZ, PT ;  /* 0x000000ff0e00720b */ /* 0x000fe20003f04000 */
[----:B------:R-:W-:-:S03]  /*0520*/  FFMA R11, R16, R11, 0.055503588169813156128 ;  /* 0x3d6357bb100b7423 */ /* 0x000fc6000000000b */
[----:B------:R-:W-:Y:S01]  /*0530*/  SEL R14, RZ, 0x83000000, P0 ;  /* 0x83000000ff0e7807 */ /* 0x000fe20000000000 */
[----:B------:R-:W-:Y:S01]  /*0540*/  FFMA R11, R16, R11, 0.24022644758224487305 ;  /* 0x3e75fdec100b7423 */ /* 0x000fe2000000000b */
[----:B------:R-:W1:Y:S01]  /*0550*/  FRND.TRUNC R10, R10 ;  /* 0x0000000a000a7307 */ /* 0x000e62000020d000 */
[----:B------:R-:W-:Y:S02]  /*0560*/  ISETP.NE.AND P0, PT, R12, RZ, PT ;  /* 0x000000ff0c00720c */ /* 0x000fe40003f05270 */
[----:B------:R-:W-:Y:S01]  /*0570*/  FFMA R11, R16, R11, 0.69314718246459960938 ;  /* 0x3f317218100b7423 */ /* 0x000fe2000000000b */
[----:B------:R-:W-:Y:S02]  /*0580*/  IADD3 R18, PT, PT, R14, 0x7f000000, RZ ;  /* 0x7f0000000e127810 */ /* 0x000fe40007ffe0ff */
[----:B------:R-:W-:Y:S01]  /*0590*/  FSETP.EQ.OR P2, PT, R4, 1, !P0 ;  /* 0x3f8000000400780b */ /* 0x000fe20004742400 */
[----:B------:R-:W-:Y:S01]  /*05a0*/  FFMA R11, R16, R11, 1 ;  /* 0x3f800000100b7423 */ /* 0x000fe2000000000b */
[----:B------:R-:W-:-:S02]  /*05b0*/  FSETP.GT.AND P1, PT, |R9|, 152, PT ;  /* 0x431800000900780b */ /* 0x000fc40003f24200 */
[----:B0-----:R-:W-:Y:S01]  /*05c0*/  LEA R14, R13, -R14, 0x17 ;  /* 0x8000000e0d0e7211 */ /* 0x001fe200078eb8ff */
[----:B------:R-:W-:Y:S01]  /*05d0*/  FMUL R11, R11, R18 ;  /* 0x000000120b0b7220 */ /* 0x000fe20000400000 */
[----:B------:R-:W-:-:S03]  /*05e0*/  FSETP.GEU.AND P3, PT, R9, RZ, PT ;  /* 0x000000ff0900720b */ /* 0x000fc60003f6e000 */
[----:B------:R-:W-:Y:S01]  /*05f0*/  FMUL R14, R11, R14 ;  /* 0x0000000e0b0e7220 */ /* 0x000fe20000400000 */
[----:B-1----:R-:W-:Y:S01]  /*0600*/  FADD R11, R10, R10 ;  /* 0x0000000a0a0b7221 */ /* 0x002fe20000000000 */
[----:B------:R-:W-:-:S03]  /*0610*/  HFMA2 R9, -RZ, RZ, 1.875, 0 ;  /* 0x3f800000ff097431 */ /* 0x000fc600000001ff */
[----:B------:R-:W-:Y:S01]  /*0620*/  FADD R10, R8, -R11 ;  /* 0x8000000b080a7221 */ /* 0x000fe20000000000 */
        /* <DEDUP_REMOVED lines=15> */
.L_x_103:
[----:B------:R-:W-:Y:S02]  /*0720*/  FSETP.NEU.AND P1, PT, |R8|, +INF , PT ;  /* 0x7f8000000800780b */ /* 0x000fe40003f2d200 */
[----:B------:R-:W-:-:S13]  /*0730*/  FSETP.EQ.AND P2, PT, R4, -1, PT ;  /* 0xbf8000000400780b */ /* 0x000fda0003f42000 */
[----:B------:R-:W-:Y:S05]  /*0740*/  @!P1 BRA P2, `(.L_x_102) ;  /* 0x0000000000109947 */ /* 0x000fea0001000000 */
[----:B------:R-:W-:Y:S02]  /*0750*/  FSETP.GEU.AND P1, PT, R4, RZ, PT ;  /* 0x000000ff0400720b */ /* 0x000fe40003f2e000 */
[----:B------:R-:W-:-:S11]  /*0760*/  MOV R9, R14 ;  /* 0x0000000e00097202 */ /* 0x000fd60000000f00 */
[----:B------:R-:W-:-:S04]  /*0770*/  @!P1 FSETP.NEU.AND P2, PT, |R10|, 1, PT ;  /* 0x3f8000000a00980b */ /* 0x000fc80003f4d200 */
[----:B------:R-:W-:-:S09]  /*0780*/  @!P1 FSEL R9, R14, -R14, P2 ;  /* 0x8000000e0e099208 */ /* 0x000fd20001000000 */
.L_x_102:
[C---:B------:R-:W-:Y:S01]  /*0790*/  FMUL R4, |R5|.reuse, 16777216 ;  /* 0x4b80000005047820 */ /* 0x040fe20000400200 */
[C---:B------:R-:W-:Y:S02]  /*07a0*/  FSETP.GEU.AND P1, PT, |R5|.reuse, 1.175494350822287508e-38, PT ;  /* 0x008000000500780b */ /* 0x040fe40003f2e200 */
[----:B------:R-:W-:Y:S02]  /*07b0*/  FSETP.EQ.OR P0, PT, R5, 1, !P0 ;  /* 0x3f8000000500780b */ /* 0x000fe40004702400 */
[----:B------:R-:W-:-:S04]  /*07c0*/  FSEL R4, R4, |R5|, !P1 ;  /* 0x4000000504047208 */ /* 0x000fc80004800000 */
[----:B------:R-:W-:-:S04]  /*07d0*/  IADD3 R11, PT, PT, R4, -0x3f3504f3, RZ ;  /* 0xc0cafb0d040b7810 */ /* 0x000fc80007ffe0ff */
[----:B------:R-:W-:Y:S02]  /*07e0*/  LOP3.LUT R13, R11, 0xff800000, RZ, 0xc0, !PT ;  /* 0xff8000000b0d7812 */ /* 0x000fe400078ec0ff */
[----:B------:R-:W-:Y:S02]  /*07f0*/  FSEL R11, RZ, -24, P1 ;  /* 0xc1c00000ff0b7808 */ /* 0x000fe40000800000 */
[-C--:B------:R-:W-:Y:S02]  /*0800*/  IADD3 R4, PT, PT, R4, -R13.reuse, RZ ;  /* 0x8000000d04047210 */ /* 0x080fe40007ffe0ff */
[----:B------:R-:W-:-:S03]  /*0810*/  I2FP.F32.S32 R14, R13 ;  /* 0x0000000d000e7245 */ /* 0x000fc60000201400 */
[C---:B------:R-:W-:Y:S01]  /*0820*/  FADD R16, R4.reuse, 1 ;  /* 0x3f80000004107421 */ /* 0x040fe20000000000 */
[----:B------:R-:W-:Y:S01]  /*0830*/  FADD R15, R4, -1 ;  /* 0xbf800000040f7421 */ /* 0x000fe20000000000 */
[----:B------:R-:W-:-:S03]  /*0840*/  FFMA R13, R14, 1.1920928955078125e-07, R11 ;  /* 0x340000000e0d7823 */ /* 0x000fc6000000000b */
[----:B------:R-:W-:Y:S01]  /*0850*/  FADD R17, R15, R15 ;  /* 0x0000000f0f117221 */ /* 0x000fe20000000000 */
[----:B------:R-:W0:Y:S03]  /*0860*/  MUFU.RCP R16, R16 ;  /* 0x0000001000107308 */ /* 0x000e260000001000 */
        /* <DEDUP_REMOVED lines=26> */
[----:B0-----:R-:W-:Y:S01]  /*0a10*/  FADD R11, R3, -R16 ;  /* 0x80000010030b7221 */ /* 0x001fe20000000000 */
[----:B------:R-:W-:-:S03]  /*0a20*/  FSETP.GT.AND P1, PT, R16, RZ, PT ;  /* 0x000000ff1000720b */ /* 0x000fc60003f24000 */
[----:B------:R-:W-:Y:S01]  /*0a30*/  FADD R4, R4, R11 ;  /* 0x0000000b04047221 */ /* 0x000fe20000000000 */
[----:B------:R-:W-:Y:S01]  /*0a40*/  SEL R14, RZ, 0x83000000, P1 ;  /* 0x83000000ff0e7807 */ /* 0x000fe20000800000 */
[----:B------:R0:W1:Y:S01]  /*0a50*/  F2I.NTZ R11, R3 ;  /* 0x00000003000b7305 */ /* 0x0000620000203100 */
[----:B------:R-:W-:Y:S01]  /*0a60*/  FSETP.GT.AND P1, PT, |R3|, 152, PT ;  /* 0x431800000300780b */ /* 0x000fe20003f24200 */
[----:B------:R-:W-:Y:S01]  /*0a70*/  FFMA R7, R4, R7, 0.0013391353422775864601 ;  /* 0x3aaf85ed04077423 */ /* 0x000fe20000000007 */
[----:B------:R-:W-:-:S03]  /*0a80*/  IADD3 R16, PT, PT, R14, 0x7f000000, RZ ;  /* 0x7f0000000e107810 */ /* 0x000fc60007ffe0ff */
[----:B------:R-:W-:Y:S01]  /*0a90*/  FFMA R7, R4, R7, 0.0096188392490148544312 ;  /* 0x3c1d985604077423 */ /* 0x000fe20000000007 */
[----:B0-----:R-:W-:-:S03]  /*0aa0*/  MOV R3, 0x3f800000 ;  /* 0x3f80000000037802 */ /* 0x001fc60000000f00 */
[----:B------:R-:W-:-:S04]  /*0ab0*/  FFMA R7, R4, R7, 0.055503588169813156128 ;  /* 0x3d6357bb04077423 */ /* 0x000fc80000000007 */
[----:B------:R-:W-:Y:S01]  /*0ac0*/  FFMA R7, R4, R7, 0.24022644758224487305 ;  /* 0x3e75fdec04077423 */ /* 0x000fe20000000007 */
[----:B-1----:R-:W-:-:S03]  /*0ad0*/  IMAD R14, R11, 0x800000, -R14 ;  /* 0x008000000b0e7824 */ /* 0x002fc600078e0a0e */
        /* <DEDUP_REMOVED lines=19> */
.L_x_105:
[----:B------:R-:W-:Y:S02]  /*0c10*/  FSETP.NEU.AND P0, PT, |R8|, +INF , PT ;  /* 0x7f8000000800780b */ /* 0x000fe40003f0d200 */
[----:B------:R-:W-:-:S13]  /*0c20*/  FSETP.EQ.AND P1, PT, R5, -1, PT ;  /* 0xbf8000000500780b */ /* 0x000fda0003f22000 */
[----:B------:R-:W-:Y:S05]  /*0c30*/  @!P0 BRA P1, `(.L_x_104) ;  /* 0x0000000000108947 */ /* 0x000fea0000800000 */
[----:B------:R-:W-:Y:S02]  /*0c40*/  FSETP.GEU.AND P0, PT, R5, RZ, PT ;  /* 0x000000ff0500720b */ /* 0x000fe40003f0e000 */
[----:B------:R-:W-:-:S11]  /*0c50*/  MOV R3, R7 ;  /* 0x0000000700037202 */ /* 0x000fd60000000f00 */
[----:B------:R-:W-:-:S04]  /*0c60*/  @!P0 FSETP.NEU.AND P1, PT, |R10|, 1, PT ;  /* 0x3f8000000a00880b */ /* 0x000fc80003f2d200 */
[----:B------:R-:W-:-:S09]  /*0c70*/  @!P0 FSEL R3, R7, -R7, P1 ;  /* 0x8000000707038208 */ /* 0x000fd20000800000 */
.L_x_104:
[----:B------:R-:W-:Y:S01]  /*0c80*/  FADD R3, -R3, 1 ;  /* 0x3f80000003037421 */ /* 0x000fe20000000100 */
[----:B------:R-:W-:Y:S01]  /*0c90*/  BSSY.RECONVERGENT B0, `(.L_x_106) ;  /* 0x000000d000007945 */ /* 0x000fe20003800200 */
[----:B------:R-:W-:Y:S02]  /*0ca0*/  FADD R9, -R9, 1 ;  /* 0x3f80000009097421 */ /* 0x000fe40000000100 */
        /* <DEDUP_REMOVED lines=8> */
[----:B------:R-:W-:-:S07]  /*0d30*/  MOV R10, 0xd50 ;  /* 0x00000d50000a7802 */ /* 0x000fce0000000f00 */
[----:B-----5:R-:W-:Y:S05]  /*0d40*/  CALL.REL.NOINC `($__internal_9_$__cuda_sm3x_div_rn_noftz_f32_slowpath) ;  /* 0x0000000400bc7944 */ /* 0x020fea0003c00000 */
[----:B------:R-:W-:-:S07]  /*0d50*/  MOV R7, R2 ;  /* 0x0000000200077202 */ /* 0x000fce0000000f00 */
.L_x_107:
[----:B------:R-:W-:Y:S05]  /*0d60*/  BSYNC.RECONVERGENT B0 ;  /* 0x0000000000007941 */ /* 0x000fea0003800200 */
.L_x_106:
[----:B------:R-:W-:Y:S01]  /*0d70*/  IADD3 R2, PT, PT, R3, -0xd000000, RZ ;  /* 0xf300000003027810 */ /* 0x000fe20007ffe0ff */
[----:B------:R0:W1:Y:S03]  /*0d80*/  MUFU.RSQ R4, R3 ;  /* 0x0000000300047308 */ /* 0x0000660000001400 */
[----:B------:R-:W-:-:S13]  /*0d90*/  ISETP.GT.U32.AND P0, PT, R2, 0x727fffff, PT ;  /* 0x727fffff0200780c */ /* 0x000fda0003f04070 */
[----:B0-----:R-:W-:Y:S05]  /*0da0*/  @!P0 BRA `(.L_x_108) ;  /* 0x00000000001c8947 */ /* 0x001fea0003800000 */
[----:B------:R-:W-:Y:S01]  /*0db0*/  BSSY.RECONVERGENT B0, `(.L_x_109) ;  /* 0x0000004000007945 */ /* 0x000fe20003800200 */
[----:B------:R-:W-:Y:S02]  /*0dc0*/  MOV R2, R3 ;  /* 0x0000000300027202 */ /* 0x000fe40000000f00 */
[----:B------:R-:W-:-:S07]  /*0dd0*/  MOV R15, 0xdf0 ;  /* 0x00000df0000f7802 */ /* 0x000fce0000000f00 */
[----:B-1---5:R-:W-:Y:S05]  /*0de0*/  CALL.REL.NOINC `($__internal_8_$__cuda_sm20_sqrt_rn_f32_slowpath) ;  /* 0x0000000400387944 */ /* 0x022fea0003c00000 */
[----:B------:R-:W-:Y:S05]  /*0df0*/  BSYNC.RECONVERGENT B0 ;  /* 0x0000000000007941 */ /* 0x000fea0003800200 */
.L_x_109:
[----:B------:R-:W-:Y:S01]  /*0e00*/  MOV R2, R10 ;  /* 0x0000000a00027202 */ /* 0x000fe20000000f00 */
[----:B------:R-:W-:Y:S06]  /*0e10*/  BRA `(.L_x_110) ;  /* 0x0000000000107947 */ /* 0x000fec0003800000 */
.L_x_108:
[----:B-1----:R-:W-:Y:S01]  /*0e20*/  FMUL.FTZ R2, R3, R4 ;  /* 0x0000000403027220 */ /* 0x002fe20000410000 */
[----:B------:R-:W-:-:S03]  /*0e30*/  FMUL.FTZ R4, R4, 0.5 ;  /* 0x3f00000004047820 */ /* 0x000fc60000410000 */
[----:B------:R-:W-:-:S04]  /*0e40*/  FFMA R3, -R2, R2, R3 ;  /* 0x0000000202037223 */ /* 0x000fc80000000103 */
[----:B------:R-:W-:-:S07]  /*0e50*/  FFMA R2, R3, R4, R2 ;  /* 0x0000000403027223 */ /* 0x000fce0000000002 */
.L_x_110:
[----:B------:R-:W0:Y:S01]  /*0e60*/  LDCU UR6, c[0x0][0x3a8] ;  /* 0x00007500ff0677ac */ /* 0x000e220008000800 */
[----:B------:R-:W1:Y:S01]  /*0e70*/  MUFU.RCP R4, R9 ;  /* 0x0000000900047308 */ /* 0x000e620000001000 */
[----:B------:R-:W-:Y:S01]  /*0e80*/  BSSY.RECONVERGENT B0, `(.L_x_111) ;  /* 0x000000d000007945 */ /* 0x000fe20003800200 */
[----:B0-----:R-:W-:Y:S01]  /*0e90*/  FMUL R2, R2, UR6 ;  /* 0x0000000602027c20 */ /* 0x001fe20008400000 */
[----:B-1----:R-:W-:-:S05]  /*0ea0*/  FFMA R3, -R9, R4, 1 ;  /* 0x3f80000009037423 */ /* 0x002fca0000000104 */
[----:B------:R-:W0:Y:S01]  /*0eb0*/  FCHK P0, R2, R9 ;  /* 0x0000000902007302 */ /* 0x000e220000000000 */
[----:B------:R-:W-:-:S04]  /*0ec0*/  FFMA R3, R4, R3, R4 ;  /* 0x0000000304037223 */ /* 0x000fc80000000004 */
[----:B------:R-:W-:-:S04]  /*0ed0*/  FFMA R8, R2, R3, RZ ;  /* 0x0000000302087223 */ /* 0x000fc800000000ff */
[----:B------:R-:W-:-:S04]  /*0ee0*/  FFMA R4, -R9, R8, R2 ;  /* 0x0000000809047223 */ /* 0x000fc80000000102 */
[----:B------:R-:W-:Y:S01]  /*0ef0*/  FFMA R8, R3, R4, R8 ;  /* 0x0000000403087223 */ /* 0x000fe20000000008 */
[----:B0-----:R-:W-:Y:S06]  /*0f00*/  @!P0 BRA `(.L_x_112) ;  /* 0x0000000000108947 */ /* 0x001fec0003800000 */
[----:B------:R-:W-:Y:S02]  /*0f10*/  MOV R3, R9 ;  /* 0x0000000900037202 */ /* 0x000fe40000000f00 */
[----:B------:R-:W-:-:S07]  /*0f20*/  MOV R10, 0xf40 ;  /* 0x00000f40000a7802 */ /* 0x000fce0000000f00 */
[----:B-----5:R-:W-:Y:S05]  /*0f30*/  CALL.REL.NOINC `($__internal_9_$__cuda_sm3x_div_rn_noftz_f32_slowpath) ;  /* 0x0000000400407944 */ /* 0x020fea0003c00000 */
[----:B------:R-:W-:-:S07]  /*0f40*/  MOV R8, R2 ;  /* 0x0000000200087202 */ /* 0x000fce0000000f00 */
.L_x_112:
[----:B------:R-:W-:Y:S05]  /*0f50*/  BSYNC.RECONVERGENT B0 ;  /* 0x0000000000007941 */ /* 0x000fea0003800200 */
.L_x_111:
[----:B------:R-:W0:Y:S02]  /*0f60*/  LDC.64 R4, c[0x0][0x388] ;  /* 0x0000e200ff047b82 */ /* 0x000e240000000a00 */
[----:B0-----:R-:W-:-:S05]  /*0f70*/  IMAD.WIDE R4, R6, 0x4, R4 ;  /* 0x0000000406047825 */ /* 0x001fca00078e0204 */
[----:B------:R0:W5:Y:S01]  /*0f80*/  LDG.E R11, desc[UR4][R4.64] ;  /* 0x00000004040b7981 */ /* 0x000162000c1e1900 */
[----:B------:R-:W-:Y:S01]  /*0f90*/  IADD3 R2, PT, PT, R7, -0xd000000, RZ ;  /* 0xf300000007027810 */ /* 0x000fe20007ffe0ff */
[----:B------:R0:W1:Y:S01]  /*0fa0*/  MUFU.RSQ R10, R7 ;  /* 0x00000007000a7308 */ /* 0x0000620000001400 */
[----:B------:R-:W-:Y:S02]  /*0fb0*/  BSSY.RECONVERGENT B0, `(.L_x_113) ;  /* 0x000000c000007945 */ /* 0x000fe40003800200 */
[----:B------:R-:W-:-:S13]  /*0fc0*/  ISETP.GT.U32.AND P0, PT, R2, 0x727fffff, PT ;  /* 0x727fffff0200780c */ /* 0x000fda0003f04070 */
[----:B0-----:R-:W-:Y:S05]  /*0fd0*/  @!P0 BRA `(.L_x_114) ;  /* 0x0000000000148947 */ /* 0x001fea0003800000 */
[----:B------:R-:W-:Y:S01]  /*0fe0*/  IMAD.MOV.U32 R2, RZ, RZ, R7 ;  /* 0x000000ffff027224 */ /* 0x000fe200078e0007 */
[----:B------:R-:W-:-:S07]  /*0ff0*/  MOV R15, 0x1010 ;  /* 0x00001010000f7802 */ /* 0x000fce0000000f00 */
[----:B-1---5:R-:W-:Y:S05]  /*1000*/  CALL.REL.NOINC `($__internal_8_$__cuda_sm20_sqrt_rn_f32_slowpath) ;  /* 0x0000000000b07944 */ /* 0x022fea0003c00000 */
[----:B------:R-:W-:Y:S01]  /*1010*/  MOV R6, R10 ;  /* 0x0000000a00067202 */ /* 0x000fe20000000f00 */
[----:B------:R-:W-:Y:S06]  /*1020*/  BRA `(.L_x_115) ;  /* 0x0000000000107947 */ /* 0x000fec0003800000 */
.L_x_114:
[C---:B-1----:R-:W-:Y:S01]  /*1030*/  FMUL.FTZ R6, R10.reuse, R7 ;  /* 0x000000070a067220 */ /* 0x042fe20000410000 */
[----:B------:R-:W-:-:S03]  /*1040*/  FMUL.FTZ R2, R10, 0.5 ;  /* 0x3f0000000a027820 */ /* 0x000fc60000410000 */
[----:B------:R-:W-:-:S04]  /*1050*/  FFMA R7, -R6, R6, R7 ;  /* 0x0000000606077223 */ /* 0x000fc80000000107 */
[----:B------:R-:W-:-:S07]  /*1060*/  FFMA R6, R7, R2, R6 ;  /* 0x0000000207067223 */ /* 0x000fce0000000006 */
.L_x_115:
[----:B------:R-:W-:Y:S05]  /*1070*/  BSYNC.RECONVERGENT B0 ;  /* 0x0000000000007941 */ /* 0x000fea0003800200 */
.L_x_113:
[----:B------:R-:W0:Y:S01]  /*1080*/  MUFU.RCP R2, R9 ;  /* 0x0000000900027308 */ /* 0x000e220000001000 */
[----:B------:R-:W-:Y:S01]  /*1090*/  BSSY.RECONVERGENT B0, `(.L_x_116) ;  /* 0x000000d000007945 */ /* 0x000fe20003800200 */
[----:B------:R-:W-:-:S06]  /*10a0*/  FADD R6, R6, 9.9999999392252902908e-09 ;  /* 0x322bcc7706067421 */ /* 0x000fcc0000000000 */
        /* <DEDUP_REMOVED lines=10> */
[----:B------:R-:W-:Y:S05]  /*1150*/  CALL.REL.NOINC `($__internal_9_$__cuda_sm3x_div_rn_noftz_f32_slowpath) ;  /* 0x0000000000b87944 */ /* 0x000fea0003c00000 */
.L_x_117:
[----:B------:R-:W-:Y:S05]  /*1160*/  BSYNC.RECONVERGENT B0 ;  /* 0x0000000000007941 */ /* 0x000fea0003800200 */
.L_x_116:
[----:B------:R-:W0:Y:S01]  /*1170*/  MUFU.RCP R3, R6 ;  /* 0x0000000600037308 */ /* 0x000e220000001000 */
[----:B------:R-:W-:Y:S07]  /*1180*/  BSSY.RECONVERGENT B0, `(.L_x_118) ;  /* 0x000000c000007945 */ /* 0x000fee0003800200 */
        /* <DEDUP_REMOVED lines=9> */
[----:B------:R-:W-:Y:S05]  /*1220*/  CALL.REL.NOINC `($__internal_9_$__cuda_sm3x_div_rn_noftz_f32_slowpath) ;  /* 0x0000000000847944 */ /* 0x000fea0003c00000 */
[----:B------:R-:W-:-:S07]  /*1230*/  MOV R0, R2 ;  /* 0x0000000200007202 */ /* 0x000fce0000000f00 */
.L_x_119:
[----:B------:R-:W-:Y:S05]  /*1240*/  BSYNC.RECONVERGENT B0 ;  /* 0x0000000000007941 */ /* 0x000fea0003800200 */
.L_x_118:
[----:B------:R-:W0:Y:S01]  /*1250*/  LDCU UR6, c[0x0][0x3b4] ;  /* 0x00007680ff0677ac */ /* 0x000e220008000800 */
[----:B------:R-:W1:Y:S01]  /*1260*/  LDCU UR7, c[0x0][0x3ac] ;  /* 0x00007580ff0777ac */ /* 0x000e620008000800 */
[----:B0-----:R-:W-:-:S05]  /*1270*/  I2FP.F32.S32 R2, UR6 ;  /* 0x0000000600027c45 */ /* 0x001fca0008201400 */
[----:B-1----:R-:W-:-:S04]  /*1280*/  FMUL R2, R2, UR7 ;  /* 0x0000000702027c20 */ /* 0x002fc80008400000 */
[----:B------:R-:W-:-:S04]  /*1290*/  FFMA R0, R11, -R2, R0 ;  /* 0x800000020b007223 */ /* 0x000fc80000000000 */
[----:B------:R-:W-:-:S05]  /*12a0*/  FFMA R11, R0, -R8, R11 ;  /* 0x80000008000b7223 */ /* 0x000fca000000000b */
[----:B------:R-:W-:Y:S01]  /*12b0*/  STG.E desc[UR4][R4.64], R11 ;  /* 0x0000000b04007986 */ /* 0x000fe2000c101904 */
[----:B------:R-:W-:Y:S05]  /*12c0*/  EXIT ;  /* 0x000000000000794d */ /* 0x000fea0003800000 */
        .weak           $__internal_8_$__cuda_sm20_sqrt_rn_f32_slowpath
        .type           $__internal_8_$__cuda_sm20_sqrt_rn_f32_slowpath,@function
        .size           $__internal_8_$__cuda_sm20_sqrt_rn_f32_slowpath,($__internal_9_$__cuda_sm3x_div_rn_noftz_f32_slowpath - $__internal_8_$__cuda_sm20_sqrt_rn_f32_slowpath)
$__internal_8_$__cuda_sm20_sqrt_rn_f32_slowpath:
        /* <DEDUP_REMOVED lines=19> */
.L_x_120:
[----:B------:R-:W-:Y:S01]  /*1400*/  MOV R10, R3 ;  /* 0x00000003000a7202 */ /* 0x000fe20000000f00 */
[----:B------:R-:W-:Y:S02]  /*1410*/  HFMA2 R3, -RZ, RZ, 0, 0 ;  /* 0x00000000ff037431 */ /* 0x000fe400000001ff */
[----:B------:R-:W-:-:S04]  /*1420*/  IMAD.MOV.U32 R2, RZ, RZ, R15 ;  /* 0x000000ffff027224 */ /* 0x000fc800078e000f */
[----:B------:R-:W-:Y:S05]  /*1430*/  RET.REL.NODEC R2 `(adamwr) ;  /* 0xffffffe802f07950 */ /* 0x000fea0003c3ffff */
        .weak           $__internal_9_$__cuda_sm3x_div_rn_noftz_f32_slowpath
        .type           $__internal_9_$__cuda_sm3x_div_rn_noftz_f32_slowpath,@function
        .size           $__internal_9_$__cuda_sm3x_div_rn_noftz_f32_slowpath,(.L_x_218 - $__internal_9_$__cuda_sm3x_div_rn_noftz_f32_slowpath)
$__internal_9_$__cuda_sm3x_div_rn_noftz_f32_slowpath:
[----:B------:R-:W-:Y:S01]  /*1440*/  SHF.R.U32.HI R13, RZ, 0x17, R3 ;  /* 0x00000017ff0d7819 */ /* 0x000fe20000011603 */
[----:B------:R-:W-:Y:S01]  /*1450*/  BSSY.RECONVERGENT B1, `(.L_x_121) ;  /* 0x0000063000017945 */ /* 0x000fe20003800200 */
[----:B------:R-:W-:Y:S02]  /*1460*/  SHF.R.U32.HI R12, RZ, 0x17, R2 ;  /* 0x00000017ff0c7819 */ /* 0x000fe40000011602 */
[----:B------:R-:W-:Y:S02]  /*1470*/  LOP3.LUT R13, R13, 0xff, RZ, 0xc0, !PT ;  /* 0x000000ff0d0d7812 */ /* 0x000fe400078ec0ff */
[----:B------:R-:W-:Y:S02]  /*1480*/  LOP3.LUT R18, R12, 0xff, RZ, 0xc0, !PT ;  /* 0x000000ff0c127812 */ /* 0x000fe400078ec0ff */
[----:B------:R-:W-:Y:S02]  /*1490*/  IADD3 R16, PT, PT, R13, -0x1, RZ ;  /* 0xffffffff0d107810 */ /* 0x000fe40007ffe0ff */
[----:B------:R-:W-:-:S02]  /*14a0*/  IADD3 R14, PT, PT, R18, -0x1, RZ ;  /* 0xffffffff120e7810 */ /* 0x000fc40007ffe0ff */
[----:B------:R-:W-:Y:S02]  /*14b0*/  ISETP.GT.U32.AND P0, PT, R16, 0xfd, PT ;  /* 0x000000fd1000780c */ /* 0x000fe40003f04070 */
[----:B------:R-:W-:Y:S02]  /*14c0*/  MOV R15, R3 ;  /* 0x00000003000f7202 */ /* 0x000fe40000000f00 */
        /* <DEDUP_REMOVED lines=26> */
.L_x_122:
[----:B------:R-:W-:Y:S01]  /*1670*/  LEA R14, R13, 0xc0800000, 0x17 ;  /* 0xc08000000d0e7811 */ /* 0x000fe200078eb8ff */
[----:B------:R-:W-:Y:S03]  /*1680*/  BSSY.RECONVERGENT B2, `(.L_x_127) ;  /* 0x0000036000027945 */ /* 0x000fe60003800200 */
[----:B------:R-:W-:Y:S01]  /*1690*/  IADD3 R16, PT, PT, -R14, R15, RZ ;  /* 0x0000000f0e107210 */ /* 0x000fe20007ffe1ff */
[----:B------:R-:W-:-:S03]  /*16a0*/  VIADD R14, R18, 0xffffff81 ;  /* 0xffffff81120e7836 */ /* 0x000fc60000000000 */
[----:B------:R-:W0:Y:S01]  /*16b0*/  MUFU.RCP R15, R16 ;  /* 0x00000010000f7308 */ /* 0x000e220000001000 */
[----:B------:R-:W-:Y:S01]  /*16c0*/  FADD.FTZ R17, -R16, -RZ ;  /* 0x800000ff10117221 */ /* 0x000fe20000010100 */
[----:B------:R-:W-:-:S03]  /*16d0*/  IMAD R2, R14, -0x800000, R2 ;  /* 0xff8000000e027824 */ /* 0x000fc600078e0202 */
[----:B0-----:R-:W-:-:S04]  /*16e0*/  FFMA R18, R15, R17, 1 ;  /* 0x3f8000000f127423 */ /* 0x001fc80000000011 */
[----:B------:R-:W-:-:S04]  /*16f0*/  FFMA R15, R15, R18, R15 ;  /* 0x000000120f0f7223 */ /* 0x000fc8000000000f */
[----:B------:R-:W-:-:S04]  /*1700*/  FFMA R18, R2, R15, RZ ;  /* 0x0000000f02127223 */ /* 0x000fc800000000ff */
[----:B------:R-:W-:-:S04]  /*1710*/  FFMA R19, R17, R18, R2 ;  /* 0x0000001211137223 */ /* 0x000fc80000000002 */
[----:B------:R-:W-:-:S04]  /*1720*/  FFMA R18, R15, R19, R18 ;  /* 0x000000130f127223 */ /* 0x000fc80000000012 */
[----:B------:R-:W-:Y:S01]  /*1730*/  FFMA R19, R17, R18, R2 ;  /* 0x0000001211137223 */ /* 0x000fe20000000002 */
[----:B------:R-:W-:-:S03]  /*1740*/  IADD3 R17, PT, PT, R14, 0x7f, -R13 ;  /* 0x0000007f0e117810 */ /* 0x000fc60007ffe80d */
[----:B------:R-:W-:Y:S01]  /*1750*/  FFMA R2, R15, R19, R18 ;  /* 0x000000130f027223 */ /* 0x000fe20000000012 */
[----:B------:R-:W-:-:S04]  /*1760*/  IADD3 R17, PT, PT, R17, R12, RZ ;  /* 0x0000000c11117210 */ /* 0x000fc80007ffe0ff */
        /* <DEDUP_REMOVED lines=14> */
[C---:B------:R-:W-:Y:S02]  /*1850*/  IADD3 R14, PT, PT, R16.reuse, 0x20, RZ ;  /* 0x00000020100e7810 */ /* 0x040fe40007ffe0ff */
[----:B------:R-:W-:Y:S02]  /*1860*/  ISETP.NE.AND P2, PT, R16, RZ, PT ;  /* 0x000000ff1000720c */ /* 0x000fe40003f45270 */
[----:B------:R-:W-:Y:S01]  /*1870*/  LOP3.LUT R13, R12, 0x7fffff, RZ, 0xc0, !PT ;  /* 0x007fffff0c0d7812 */ /* 0x000fe200078ec0ff */
[CCC-:B------:R-:W-:Y:S01]  /*1880*/  FFMA.RP R12, R15.reuse, R19.reuse, R18.reuse ;  /* 0x000000130f0c7223 */ /* 0x1c0fe20000008012 */
[----:B------:R-:W-:Y:S01]  /*1890*/  FFMA.RM R15, R15, R19, R18 ;  /* 0x000000130f0f7223 */ /* 0x000fe20000004012 */
        /* <DEDUP_REMOVED lines=16> */
.L_x_129:
[----:B------:R-:W-:-:S04]  /*19a0*/  LOP3.LUT R2, R2, 0x80000000, RZ, 0xc0, !PT ;  /* 0x8000000002027812 */ /* 0x000fc800078ec0ff */
[----:B------:R-:W-:Y:S01]  /*19b0*/  LOP3.LUT R2, R2, 0x7f800000, RZ, 0xfc, !PT ;  /* 0x7f80000002027812 */ /* 0x000fe200078efcff */
[----:B------:R-:W-:Y:S06]  /*19c0*/  BRA `(.L_x_130) ;  /* 0x0000000000047947 */ /* 0x000fec0003800000 */
.L_x_128:
[----:B------:R-:W-:-:S07]  /*19d0*/  LEA R2, R17, R2, 0x17 ;  /* 0x0000000211027211 */ /* 0x000fce00078eb8ff */
.L_x_130:
[----:B------:R-:W-:Y:S05]  /*19e0*/  BSYNC.RECONVERGENT B2 ;  /* 0x0000000000027941 */ /* 0x000fea0003800200 */
.L_x_127:
[----:B------:R-:W-:Y:S05]  /*19f0*/  BRA `(.L_x_131) ;  /* 0x0000000000207947 */ /* 0x000fea0003800000 */
.L_x_126:
[----:B------:R-:W-:-:S04]  /*1a00*/  LOP3.LUT R2, R15, 0x80000000, R2, 0x48, !PT ;  /* 0x800000000f027812 */ /* 0x000fc800078e4802 */
[----:B------:R-:W-:Y:S01]  /*1a10*/  LOP3.LUT R2, R2, 0x7f800000, RZ, 0xfc, !PT ;  /* 0x7f80000002027812 */ /* 0x000fe200078efcff */
[----:B------:R-:W-:Y:S06]  /*1a20*/  BRA `(.L_x_131) ;  /* 0x0000000000147947 */ /* 0x000fec0003800000 */
.L_x_125:
[----:B------:R-:W-:Y:S01]  /*1a30*/  LOP3.LUT R2, R15, 0x80000000, R2, 0x48, !PT ;  /* 0x800000000f027812 */ /* 0x000fe200078e4802 */
[----:B------:R-:W-:Y:S06]  /*1a40*/  BRA `(.L_x_131) ;  /* 0x00000000000c7947 */ /* 0x000fec0003800000 */
.L_x_124:
[----:B------:R-:W0:Y:S01]  /*1a50*/  MUFU.RSQ R2, -QNAN ;  /* 0xffc0000000027908 */ /* 0x000e220000001400 */
[----:B------:R-:W-:Y:S05]  /*1a60*/  BRA `(.L_x_131) ;  /* 0x0000000000047947 */ /* 0x000fea0003800000 */
.L_x_123:
[----:B------:R-:W-:-:S07]  /*1a70*/  FADD.FTZ R2, R2, R3 ;  /* 0x0000000302027221 */ /* 0x000fce0000010000 */
.L_x_131:
[----:B------:R-:W-:Y:S05]  /*1a80*/  BSYNC.RECONVERGENT B1 ;  /* 0x0000000000017941 */ /* 0x000fea0003800200 */
.L_x_121:
[----:B------:R-:W-:Y:S01]  /*1a90*/  HFMA2 R13, -RZ, RZ, 0, 0 ;  /* 0x00000000ff0d7431 */ /* 0x000fe200000001ff */
[----:B------:R-:W-:-:S04]  /*1aa0*/  MOV R12, R10 ;  /* 0x0000000a000c7202 */ /* 0x000fc80000000f00 */
[----:B0-----:R-:W-:Y:S05]  /*1ab0*/  RET.REL.NODEC R12 `(adamwr) ;  /* 0xffffffe40c507950 */ /* 0x001fea0003c3ffff */
.L_x_132:
        /* <DEDUP_REMOVED lines=12> */
.L_x_218:


//--------------------- .text.adamw_kernel        --------------------------
	.section	.text.adamw_kernel,"ax",@progbits
	.align	128
        .global         adamw_kernel
        .type           adamw_kernel,@function
        .size           adamw_kernel,(.L_x_220 - adamw_kernel)
        .other          adamw_kernel,@"STO_CUDA_ENTRY STV_DEFAULT"
adamw_kernel:
.text.adamw_kernel:
[----:B------:R-:W-:Y:S01]  /*0000*/  LDC R1, c[0x0][0x37c] ;  /* 0x0000df00ff017b82 */ /* 0x000fe20000000800 */
[----:B------:R-:W0:Y:S07]  /*0010*/  S2R R3, SR_TID.X ;  /* 0x0000000000037919 */ /* 0x000e2e0000002100 */
[----:B------:R-:W0:Y:S01]  /*0020*/  S2UR UR4, SR_CTAID.X ;  /* 0x00000000000479c3 */ /* 0x000e220000002500 */
[----:B------:R-:W1:Y:S07]  /*0030*/  LDCU UR5, c[0x0][0x3a0] ;  /* 0x00007400ff0577ac */ /* 0x000e6e0008000800 */
[----:B------:R-:W0:Y:S02]  /*0040*/  LDC R4, c[0x0][0x360] ;  /* 0x0000d800ff047b82 */ /* 0x000e240000000800 */
[----:B0-----:R-:W-:-:S05]  /*0050*/  IMAD R4, R4, UR4, R3 ;  /* 0x0000000404047c24 */ /* 0x001fca000f8e0203 */
[----:B-1----:R-:W-:-:S13]  /*0060*/  ISETP.GE.AND P0, PT, R4, UR5, PT ;  /* 0x0000000504007c0c */ /* 0x002fda000bf06270 */
[----:B------:R-:W-:Y:S05]  /*0070*/  @P0 EXIT ;  /* 0x000000000000094d */ /* 0x000fea0003800000 */
[----:B------:R-:W0:Y:S01]  /*0080*/  LDC.64 R2, c[0x0][0x388] ;  /* 0x0000e200ff027b82 */ /* 0x000e220000000a00 */
[----:B------:R-:W1:Y:S01]  /*0090*/  LDCU.64 UR4, c[0x0][0x358] ;  /* 0x00006b00ff0477ac */ /* 0x000e620008000a00 */
[----:B------:R-:W2:Y:S06]  /*00a0*/  LDCU.64 UR6, c[0x0][0x3a8] ;  /* 0x00007500ff0677ac */ /* 0x000eac0008000a00 */
[----:B------:R-:W3:Y:S08]  /*00b0*/  LDC.64 R6, c[0x0][0x390] ;  /* 0x0000e400ff067b82 */ /* 0x000ef00000000a00 */
[----:B------:R-:W4:Y:S01]  /*00c0*/  LDC.64 R8, c[0x0][0x398] ;  /* 0x0000e600ff087b82 */ /* 0x000f220000000a00 */
[----:B0-----:R-:W-:-:S07]  /*00d0*/  IMAD.WIDE R2, R4, 0x4, R2 ;  /* 0x0000000404027825 */ /* 0x001fce00078e0202 */
[----:B------:R-:W0:Y:S01]  /*00e0*/  LDC R13, c[0x0][0x3b0] ;  /* 0x0000ec00ff0d7b82 */ /* 0x000e220000000800 */
[----:B-1----:R1:W5:Y:S01]  /*00f0*/  LDG.E R2, desc[UR4][R2.64] ;  /* 0x0000000402027981 */ /* 0x002362000c1e1900 */
[----:B---3--:R-:W-:-:S05]  /*0100*/  IMAD.WIDE R6, R4, 0x4, R6 ;  /* 0x0000000404067825 */ /* 0x008fca00078e0206 */
[----:B------:R-:W3:Y:S01]  /*0110*/  LDG.E R0, desc[UR4][R6.64] ;  /* 0x0000000406007981 */ /* 0x000ee2000c1e1900 */
[----:B----4-:R-:W-:-:S05]  /*0120*/  IMAD.WIDE R8, R4, 0x4, R8 ;  /* 0x0000000404087825 */ /* 0x010fca00078e0208 */
[----:B------:R-:W4:Y:S01]  /*0130*/  LDG.E R5, desc[UR4][R8.64] ;  /* 0x0000000408057981 */ /* 0x000f22000c1e1900 */
[----:B0-----:R-:W1:Y:S01]  /*0140*/  MUFU.RCP R12, R13 ;  /* 0x0000000d000c7308 */ /* 0x001e620000001000 */
[----:B------:R-:W-:Y:S01]  /*0150*/  BSSY.RECONVERGENT B0, `(.L_x_133) ;  /* 0x0000014000007945 */ /* 0x000fe20003800200 */
[----:B-1----:R-:W-:-:S04]  /*0160*/  FFMA R3, R12, -R13, 1 ;  /* 0x3f8000000c037423 */ /* 0x002fc8000000080d */
[----:B------:R-:W-:Y:S01]  /*0170*/  FFMA R3, R12, R3, R12 ;  /* 0x000000030c037223 */ /* 0x000fe2000000000c */
[C---:B-----5:R-:W-:Y:S01]  /*0180*/  FMUL R10, R2.reuse, R2 ;  /* 0x00000002020a7220 */ /* 0x060fe20000400000 */
[----:B--2---:R-:W-:-:S03]  /*0190*/  FFMA R11, R2, -UR6, R2 ;  /* 0x80000006020b7c23 */ /* 0x004fc60008000002 */
[----:B------:R-:W-:Y:S01]  /*01a0*/  FFMA R10, R10, -UR7, R10 ;  /* 0x800000070a0a7c23 */ /* 0x000fe2000800000a */
[----:B---3--:R-:W-:-:S03]  /*01b0*/  FFMA R2, R0, UR6, R11 ;  /* 0x0000000600027c23 */ /* 0x008fc6000800000b */
[----:B----4-:R-:W-:Y:S02]  /*01c0*/  FFMA R0, R5, UR7, R10 ;  /* 0x0000000705007c23 */ /* 0x010fe4000800000a */
[----:B------:R0:W-:Y:S01]  /*01d0*/  STG.E desc[UR4][R6.64], R2 ;  /* 0x0000000206007986 */ /* 0x0001e2000c101904 */
[----:B------:R-:W1:Y:S03]  /*01e0*/  FCHK P0, R2, R13 ;  /* 0x0000000d02007302 */ /* 0x000e660000000000 */
[----:B------:R0:W-:Y:S01]  /*01f0*/  STG.E desc[UR4][R8.64], R0 ;  /* 0x0000000008007986 */ /* 0x0001e2000c101904 */
[----:B------:R-:W-:-:S04]  /*0200*/  FFMA R5, R2, R3, RZ ;  /* 0x0000000302057223 */ /* 0x000fc800000000ff */
[----:B------:R-:W-:-:S04]  /*0210*/  FFMA R10, R5, -R13, R2 ;  /* 0x8000000d050a7223 */ /* 0x000fc80000000002 */
[----:B------:R-:W-:Y:S01]  /*0220*/  FFMA R5, R3, R10, R5 ;  /* 0x0000000a03057223 */ /* 0x000fe20000000005 */
[----:B01----:R-:W-:Y:S06]  /*0230*/  @!P0 BRA `(.L_x_134) ;  /* 0x0000000000148947 */ /* 0x003fec0003800000 */
[----:B------:R-:W0:Y:S01]  /*0240*/  LDCU UR6, c[0x0][0x3b0] ;  /* 0x00007600ff0677ac */ /* 0x000e220008000800 */
[----:B------:R-:W-:Y:S01]  /*0250*/  MOV R6, 0x280 ;  /* 0x0000028000067802 */ /* 0x000fe20000000f00 */
[----:B0-----:R-:W-:-:S07]  /*0260*/  IMAD.U32 R3, RZ, RZ, UR6 ;  /* 0x00000006ff037e24 */ /* 0x001fce000f8e00ff */
[----:B------:R-:W-:Y:S05]  /*0270*/  CALL.REL.NOINC `($__internal_11_$__cuda_sm3x_div_rn_noftz_f32_slowpath) ;  /* 0x0000000400447944 */ /* 0x000fea0003c00000 */
[----:B------:R-:W-:-:S07]  /*0280*/  IMAD.MOV.U32 R5, RZ, RZ, R2 ;  /* 0x000000ffff057224 */ /* 0x000fce00078e0002 */
.L_x_134:
[----:B------:R-:W-:Y:S05]  /*0290*/  BSYNC.RECONVERGENT B0 ;  /* 0x0000000000007941 */ /* 0x000fea0003800200 */
.L_x_133:
[----:B------:R-:W0:Y:S01]  /*02a0*/  LDC R7, c[0x0][0x3b4] ;  /* 0x0000ed00ff077b82 */ /* 0x000e220000000800 */
[----:B------:R-:W-:Y:S01]  /*02b0*/  BSSY.RECONVERGENT B0, `(.L_x_135) ;  /* 0x000000e000007945 */ /* 0x000fe20003800200 */
[----:B0-----:R-:W0:Y:S08]  /*02c0*/  MUFU.RCP R2, R7 ;  /* 0x0000000700027308 */ /* 0x001e300000001000 */
[----:B------:R-:W1:Y:S01]  /*02d0*/  FCHK P0, R0, R7 ;  /* 0x0000000700007302 */ /* 0x000e620000000000 */
[----:B0-----:R-:W-:-:S04]  /*02e0*/  FFMA R3, R2, -R7, 1 ;  /* 0x3f80000002037423 */ /* 0x001fc80000000807 */
[----:B------:R-:W-:-:S04]  /*02f0*/  FFMA R3, R2, R3, R2 ;  /* 0x0000000302037223 */ /* 0x000fc80000000002 */
[----:B------:R-:W-:-:S04]  /*0300*/  FFMA R2, R0, R3, RZ ;  /* 0x0000000300027223 */ /* 0x000fc800000000ff */
[----:B------:R-:W-:-:S04]  /*0310*/  FFMA R6, R2, -R7, R0 ;  /* 0x8000000702067223 */ /* 0x000fc80000000000 */
[----:B------:R-:W-:Y:S01]  /*0320*/  FFMA R2, R3, R6, R2 ;  /* 0x0000000603027223 */ /* 0x000fe20000000002 */
[----:B-1----:R-:W-:Y:S06]  /*0330*/  @!P0 BRA `(.L_x_136) ;  /* 0x0000000000148947 */ /* 0x002fec0003800000 */
[----:B------:R-:W0:Y:S01]  /*0340*/  LDCU UR6, c[0x0][0x3b4] ;  /* 0x00007680ff0677ac */ /* 0x000e220008000800 */
[----:B------:R-:W-:Y:S02]  /*0350*/  MOV R2, R0 ;  /* 0x0000000000027202 */ /* 0x000fe40000000f00 */
[----:B------:R-:W-:Y:S01]  /*0360*/  MOV R6, 0x390 ;  /* 0x0000039000067802 */ /* 0x000fe20000000f00 */
[----:B0-----:R-:W-:-:S07]  /*0370*/  IMAD.U32 R3, RZ, RZ, UR6 ;  /* 0x00000006ff037e24 */ /* 0x001fce000f8e00ff */
[----:B------:R-:W-:Y:S05]  /*0380*/  CALL.REL.NOINC `($__internal_11_$__cuda_sm3x_div_rn_noftz_f32_slowpath) ;  /* 0x0000000400007944 */ /* 0x000fea0003c00000 */
.L_x_136:
[----:B------:R-:W-:Y:S05]  /*0390*/  BSYNC.RECONVERGENT B0 ;  /* 0x0000000000007941 */ /* 0x000fea0003800200 */
.L_x_135:
[----:B------:R-:W-:Y:S01]  /*03a0*/  IADD3 R0, PT, PT, R2, -0xd000000, RZ ;  /* 0xf300000002007810 */ /* 0x000fe20007ffe0ff */
[----:B------:R0:W1:Y:S01]  /*03b0*/  MUFU.RSQ R7, R2 ;  /* 0x0000000200077308 */ /* 0x0000620000001400 */
[----:B------:R-:W-:Y:S02]  /*03c0*/  BSSY.RECONVERGENT B0, `(.L_x_137) ;  /* 0x000000b000007945 */ /* 0x000fe40003800200 */
[----:B------:R-:W-:-:S13]  /*03d0*/  ISETP.GT.U32.AND P0, PT, R0, 0x727fffff, PT ;  /* 0x727fffff0000780c */ /* 0x000fda0003f04070 */
[----:B0-----:R-:W-:Y:S05]  /*03e0*/  @!P0 BRA `(.L_x_138) ;  /* 0x0000000000108947 */ /* 0x001fea0003800000 */
[----:B------:R-:W-:Y:S01]  /*03f0*/  IMAD.MOV.U32 R0, RZ, RZ, R2 ;  /* 0x000000ffff007224 */ /* 0x000fe200078e0002 */
[----:B------:R-:W-:-:S07]  /*0400*/  MOV R9, 0x420 ;  /* 0x0000042000097802 */ /* 0x000fce0000000f00 */
[----:B-1----:R-:W-:Y:S05]  /*0410*/  CALL.REL.NOINC `($__internal_10_$__cuda_sm20_sqrt_rn_f32_slowpath) ;  /* 0x0000000000807944 */ /* 0x002fea0003c00000 */
[----:B------:R-:W-:Y:S05]  /*0420*/  BRA `(.L_x_139) ;  /* 0x0000000000107947 */ /* 0x000fea0003800000 */
.L_x_138:
[C---:B-1----:R-:W-:Y:S01]  /*0430*/  FMUL.FTZ R3, R7.reuse, R2 ;  /* 0x0000000207037220 */ /* 0x042fe20000410000 */
[----:B------:R-:W-:-:S03]  /*0440*/  FMUL.FTZ R6, R7, 0.5 ;  /* 0x3f00000007067820 */ /* 0x000fc60000410000 */
[----:B------:R-:W-:-:S04]  /*0450*/  FFMA R0, -R3, R3, R2 ;  /* 0x0000000303007223 */ /* 0x000fc80000000102 */
[----:B------:R-:W-:-:S07]  /*0460*/  FFMA R0, R0, R6, R3 ;  /* 0x0000000600007223 */ /* 0x000fce0000000003 */
.L_x_139:
[----:B------:R-:W-:Y:S05]  /*0470*/  BSYNC.RECONVERGENT B0 ;  /* 0x0000000000007941 */ /* 0x000fea0003800200 */
.L_x_137:
[----:B------:R-:W0:Y:S01]  /*0480*/  LDCU UR6, c[0x0][0x3b8] ;  /* 0x00007700ff0677ac */ /* 0x000e220008000800 */
[----:B------:R-:W-:Y:S01]  /*0490*/  BSSY.RECONVERGENT B0, `(.L_x_140) ;  /* 0x000000f000007945 */ /* 0x000fe20003800200 */
[----:B0-----:R-:W-:-:S04]  /*04a0*/  FADD R6, R0, UR6 ;  /* 0x0000000600067e21 */ /* 0x001fc80008000000 */
        /* <DEDUP_REMOVED lines=11> */
[----:B------:R-:W-:Y:S05]  /*0560*/  CALL.REL.NOINC `($__internal_11_$__cuda_sm3x_div_rn_noftz_f32_slowpath) ;  /* 0x0000000000887944 */ /* 0x000fea0003c00000 */
[----:B------:R-:W-:-:S07]  /*0570*/  MOV R0, R2 ;  /* 0x0000000200007202 */ /* 0x000fce0000000f00 */
.L_x_141:
[----:B------:R-:W-:Y:S05]  /*0580*/  BSYNC.RECONVERGENT B0 ;  /* 0x0000000000007941 */ /* 0x000fea0003800200 */
.L_x_140:
[----:B------:R-:W0:Y:S01]  /*0590*/  LDC.64 R2, c[0x0][0x380] ;  /* 0x0000e000ff027b82 */ /* 0x000e220000000a00 */
[----:B------:R-:W1:Y:S01]  /*05a0*/  LDCU UR6, c[0x0][0x3bc] ;  /* 0x00007780ff0677ac */ /* 0x000e620008000800 */
[----:B------:R-:W2:Y:S01]  /*05b0*/  LDCU UR7, c[0x0][0x3a4] ;  /* 0x00007480ff0777ac */ /* 0x000ea20008000800 */
[----:B0-----:R-:W-:-:S05]  /*05c0*/  IMAD.WIDE R4, R4, 0x4, R2 ;  /* 0x0000000404047825 */ /* 0x001fca00078e0202 */
[----:B------:R-:W1:Y:S02]  /*05d0*/  LDG.E R3, desc[UR4][R4.64] ;  /* 0x0000000404037981 */ /* 0x000e64000c1e1900 */
[----:B-1----:R-:W-:-:S04]  /*05e0*/  FFMA R0, R3, UR6, R0 ;  /* 0x0000000603007c23 */ /* 0x002fc80008000000 */
[----:B--2---:R-:W-:-:S05]  /*05f0*/  FFMA R3, -R0, UR7, R3 ;  /* 0x0000000700037c23 */ /* 0x004fca0008000103 */
[----:B------:R-:W-:Y:S01]  /*0600*/  STG.E desc[UR4][R4.64], R3 ;  /* 0x0000000304007986 */ /* 0x000fe2000c101904 */
[----:B------:R-:W-:Y:S05]  /*0610*/  EXIT ;  /* 0x000000000000794d */ /* 0x000fea0003800000 */
        .weak           $__internal_10_$__cuda_sm20_sqrt_rn_f32_slowpath
        .type           $__internal_10_$__cuda_sm20_sqrt_rn_f32_slowpath,@function
        .size           $__internal_10_$__cuda_sm20_sqrt_rn_f32_slowpath,($__internal_11_$__cuda_sm3x_div_rn_noftz_f32_slowpath - $__internal_10_$__cuda_sm20_sqrt_rn_f32_slowpath)
$__internal_10_$__cuda_sm20_sqrt_rn_f32_slowpath:
[----:B------:R-:W-:-:S13]  /*0620*/  LOP3.LUT P0, RZ, R0, 0x7fffffff, RZ, 0xc0, !PT ;  /* 0x7fffffff00ff7812 */ /* 0x000fda000780c0ff */
[----:B------:R-:W-:Y:S01]  /*0630*/  @!P0 IMAD.MOV.U32 R2, RZ, RZ, R0 ;  /* 0x000000ffff028224 */ /* 0x000fe200078e0000 */
        /* <DEDUP_REMOVED lines=17> */
.L_x_142:
[----:B------:R-:W-:Y:S01]  /*0750*/  HFMA2 R3, -RZ, RZ, 0, 0 ;  /* 0x00000000ff037431 */ /* 0x000fe200000001ff */
[----:B------:R-:W-:Y:S01]  /*0760*/  MOV R0, R2 ;  /* 0x0000000200007202 */ /* 0x000fe20000000f00 */
[----:B------:R-:W-:-:S04]  /*0770*/  IMAD.MOV.U32 R2, RZ, RZ, R9 ;  /* 0x000000ffff027224 */ /* 0x000fc800078e0009 */
[----:B------:R-:W-:Y:S05]  /*0780*/  RET.REL.NODEC R2 `(adamw_kernel) ;  /* 0xfffffff8021c7950 */ /* 0x000fea0003c3ffff */
        .weak           $__internal_11_$__cuda_sm3x_div_rn_noftz_f32_slowpath
        .type           $__internal_11_$__cuda_sm3x_div_rn_noftz_f32_slowpath,@function
        .size           $__internal_11_$__cuda_sm3x_div_rn_noftz_f32_slowpath,(.L_x_220 - $__internal_11_$__cuda_sm3x_div_rn_noftz_f32_slowpath)
$__internal_11_$__cuda_sm3x_div_rn_noftz_f32_slowpath:
[----:B------:R-:W-:Y:S01]  /*0790*/  SHF.R.U32.HI R8, RZ, 0x17, R3 ;  /* 0x00000017ff087819 */ /* 0x000fe20000011603 */
[----:B------:R-:W-:Y:S01]  /*07a0*/  BSSY.RECONVERGENT B1, `(.L_x_143) ;  /* 0x0000062000017945 */ /* 0x000fe20003800200 */
[----:B------:R-:W-:Y:S02]  /*07b0*/  SHF.R.U32.HI R7, RZ, 0x17, R2 ;  /* 0x00000017ff077819 */ /* 0x000fe40000011602 */
[----:B------:R-:W-:Y:S02]  /*07c0*/  LOP3.LUT R12, R8, 0xff, RZ, 0xc0, !PT ;  /* 0x000000ff080c7812 */ /* 0x000fe400078ec0ff */
[----:B------:R-:W-:-:S03]  /*07d0*/  LOP3.LUT R10, R7, 0xff, RZ, 0xc0, !PT ;  /* 0x000000ff070a7812 */ /* 0x000fc600078ec0ff */
[----:B------:R-:W-:Y:S01]  /*07e0*/  VIADD R9, R12, 0xffffffff ;  /* 0xffffffff0c097836 */ /* 0x000fe20000000000 */
[----:B------:R-:W-:-:S04]  /*07f0*/  IADD3 R8, PT, PT, R10, -0x1, RZ ;  /* 0xffffffff0a087810 */ /* 0x000fc80007ffe0ff */
        /* <DEDUP_REMOVED lines=27> */
.L_x_144:
[----:B------:R-:W-:Y:S01]  /*09b0*/  LEA R8, R12, 0xc0800000, 0x17 ;  /* 0xc08000000c087811 */ /* 0x000fe200078eb8ff */
[----:B------:R-:W-:Y:S04]  /*09c0*/  BSSY.RECONVERGENT B2, `(.L_x_149) ;  /* 0x0000036000027945 */ /* 0x000fe80003800200 */
[----:B------:R-:W-:Y:S01]  /*09d0*/  IMAD.IADD R8, R3, 0x1, -R8 ;  /* 0x0000000103087824 */ /* 0x000fe200078e0a08 */
[----:B------:R-:W-:-:S03]  /*09e0*/  IADD3 R3, PT, PT, R10, -0x7f, RZ ;  /* 0xffffff810a037810 */ /* 0x000fc60007ffe0ff */
[----:B------:R0:W1:Y:S01]  /*09f0*/  MUFU.RCP R9, R8 ;  /* 0x0000000800097308 */ /* 0x0000620000001000 */
[----:B------:R-:W-:Y:S01]  /*0a00*/  FADD.FTZ R11, -R8, -RZ ;  /* 0x800000ff080b7221 */ /* 0x000fe20000010100 */
[C---:B------:R-:W-:Y:S01]  /*0a10*/  IMAD R2, R3.reuse, -0x800000, R2 ;  /* 0xff80000003027824 */ /* 0x040fe200078e0202 */
[----:B0-----:R-:W-:-:S05]  /*0a20*/  IADD3 R8, PT, PT, R3, 0x7f, -R12 ;  /* 0x0000007f03087810 */ /* 0x001fca0007ffe80c */
[----:B------:R-:W-:Y:S02]  /*0a30*/  IMAD.IADD R8, R8, 0x1, R7 ;  /* 0x0000000108087824 */ /* 0x000fe400078e0207 */
        /* <DEDUP_REMOVED lines=9> */
[----:B------:R-:W-:-:S05]  /*0ad0*/  IADD3 R11, PT, PT, R3, R8, RZ ;  /* 0x00000008030b7210 */ /* 0x000fca0007ffe0ff */
        /* <DEDUP_REMOVED lines=32> */
.L_x_151:
[----:B------:R-:W-:-:S04]  /*0ce0*/  LOP3.LUT R2, R2, 0x80000000, RZ, 0xc0, !PT ;  /* 0x8000000002027812 */ /* 0x000fc800078ec0ff */
[----:B------:R-:W-:Y:S01]  /*0cf0*/  LOP3.LUT R2, R2, 0x7f800000, RZ, 0xfc, !PT ;  /* 0x7f80000002027812 */ /* 0x000fe200078efcff */
[----:B------:R-:W-:Y:S06]  /*0d00*/  BRA `(.L_x_152) ;  /* 0x0000000000047947 */ /* 0x000fec0003800000 */
.L_x_150:
[----:B------:R-:W-:-:S07]  /*0d10*/  IMAD R2, R8, 0x800000, R2 ;  /* 0x0080000008027824 */ /* 0x000fce00078e0202 */
.L_x_152:
[----:B------:R-:W-:Y:S05]  /*0d20*/  BSYNC.RECONVERGENT B2 ;  /* 0x0000000000027941 */ /* 0x000fea0003800200 */
.L_x_149:
[----:B------:R-:W-:Y:S05]  /*0d30*/  BRA `(.L_x_153) ;  /* 0x0000000000207947 */ /* 0x000fea0003800000 */
.L_x_148:
[----:B------:R-:W-:-:S04]  /*0d40*/  LOP3.LUT R2, R3, 0x80000000, R2, 0x48, !PT ;  /* 0x8000000003027812 */ /* 0x000fc800078e4802 */
[----:B------:R-:W-:Y:S01]  /*0d50*/  LOP3.LUT R2, R2, 0x7f800000, RZ, 0xfc, !PT ;  /* 0x7f80000002027812 */ /* 0x000fe200078efcff */
[----:B------:R-:W-:Y:S06]  /*0d60*/  BRA `(.L_x_153) ;  /* 0x0000000000147947 */ /* 0x000fec0003800000 */
.L_x_147:
[----:B------:R-:W-:Y:S01]  /*0d70*/  LOP3.LUT R2, R3, 0x80000000, R2, 0x48, !PT ;  /* 0x8000000003027812 */ /* 0x000fe200078e4802 */
[----:B------:R-:W-:Y:S06]  /*0d80*/  BRA `(.L_x_153) ;  /* 0x00000000000c7947 */ /* 0x000fec0003800000 */
.L_x_146:
[----:B------:R-:W0:Y:S01]  /*0d90*/  MUFU.RSQ R2, -QNAN ;  /* 0xffc0000000027908 */ /* 0x000e220000001400 */
[----:B------:R-:W-:Y:S05]  /*0da0*/  BRA `(.L_x_153) ;  /* 0x0000000000047947 */ /* 0x000fea0003800000 */
.L_x_145:
[----:B------:R-:W-:-:S07]  /*0db0*/  FADD.FTZ R2, R2, R3 ;  /* 0x0000000302027221 */ /* 0x000fce0000010000 */
.L_x_153:
[----:B------:R-:W-:Y:S05]  /*0dc0*/  BSYNC.RECONVERGENT B1 ;  /* 0x0000000000017941 */ /* 0x000fea0003800200 */
.L_x_143:
[----:B------:R-:W-:-:S04]  /*0dd0*/  HFMA2 R7, -RZ, RZ, 0, 0 ;  /* 0x00000000ff077431 */ /* 0x000fc800000001ff */
[----:B0-----:R-:W-:Y:S05]  /*0de0*/  RET.REL.NODEC R6 `(adamw_kernel) ;  /* 0xfffffff006847950 */ /* 0x001fea0003c3ffff */
.L_x_154:
        /* <DEDUP_REMOVED lines=9> */
.L_x_220:


//--------------------- .text.adamw               --------------------------
	.section	.text.adamw,"ax",@progbits
	.align	128
        .global         adamw
        .type           adamw,@function
        .size           adamw,(.L_x_222 - adamw)
        .other          adamw,@"STO_CUDA_ENTRY STV_DEFAULT"
adamw:
.text.adamw:
        /* <DEDUP_REMOVED lines=113> */
.L_x_156:
[----:B------:R-:W-:Y:S02]  /*0710*/  FSETP.NEU.AND P1, PT, |R5|, +INF , PT ;  /* 0x7f8000000500780b */ /* 0x000fe40003f2d200 */
[----:B------:R-:W-:-:S13]  /*0720*/  FSETP.EQ.AND P2, PT, R6, -1, PT ;  /* 0xbf8000000600780b */ /* 0x000fda0003f42000 */
[----:B------:R-:W-:Y:S05]  /*0730*/  @!P1 BRA P2, `(.L_x_155) ;  /* 0x0000000000109947 */ /* 0x000fea0001000000 */
[----:B------:R-:W-:Y:S02]  /*0740*/  FSETP.GEU.AND P1, PT, R6, RZ, PT ;  /* 0x000000ff0600720b */ /* 0x000fe40003f2e000 */
[----:B------:R-:W-:-:S11]  /*0750*/  MOV R3, R9 ;  /* 0x0000000900037202 */ /* 0x000fd60000000f00 */
[----:B------:R-:W-:-:S04]  /*0760*/  @!P1 FSETP.NEU.AND P2, PT, |R7|, 1, PT ;  /* 0x3f8000000700980b */ /* 0x000fc80003f4d200 */
[----:B------:R-:W-:-:S09]  /*0770*/  @!P1 FSEL R3, R9, -R9, P2 ;  /* 0x8000000909039208 */ /* 0x000fd20001000000 */
.L_x_155:
        /* <DEDUP_REMOVED lines=13> */
[----:B------:R-:W-:Y:S05]  /*0850*/  CALL.REL.NOINC `($__internal_13_$__cuda_sm3x_div_rn_noftz_f32_slowpath) ;  /* 0x0000000800847944 */ /* 0x000fea0003c00000 */
[----:B------:R-:W-:-:S07]  /*0860*/  MOV R9, R10 ;  /* 0x0000000a00097202 */ /* 0x000fce0000000f00 */
.L_x_158:
[----:B------:R-:W-:Y:S05]  /*0870*/  BSYNC.RECONVERGENT B0 ;  /* 0x0000000000007941 */ /* 0x000fea0003800200 */
.L_x_157:
        /* <DEDUP_REMOVED lines=75> */
.L_x_160:
[----:B------:R-:W-:Y:S02]  /*0d30*/  FSETP.NEU.AND P0, PT, |R5|, +INF , PT ;  /* 0x7f8000000500780b */ /* 0x000fe40003f0d200 */
[----:B------:R-:W-:-:S13]  /*0d40*/  FSETP.EQ.AND P1, PT, R2, -1, PT ;  /* 0xbf8000000200780b */ /* 0x000fda0003f22000 */
[----:B------:R-:W-:Y:S05]  /*0d50*/  @!P0 BRA P1, `(.L_x_159) ;  /* 0x0000000000108947 */ /* 0x000fea0000800000 */
[----:B------:R-:W-:Y:S02]  /*0d60*/  FSETP.GEU.AND P0, PT, R2, RZ, PT ;  /* 0x000000ff0200720b */ /* 0x000fe40003f0e000 */
[----:B------:R-:W-:-:S11]  /*0d70*/  MOV R6, R10 ;  /* 0x0000000a00067202 */ /* 0x000fd60000000f00 */
[----:B------:R-:W-:-:S04]  /*0d80*/  @!P0 FSETP.NEU.AND P1, PT, |R7|, 1, PT ;  /* 0x3f8000000700880b */ /* 0x000fc80003f2d200 */
[----:B------:R-:W-:-:S09]  /*0d90*/  @!P0 FSEL R6, R10, -R10, P1 ;  /* 0x8000000a0a068208 */ /* 0x000fd20000800000 */
.L_x_159:
        /* <DEDUP_REMOVED lines=13> */
[----:B------:R-:W-:Y:S05]  /*0e70*/  CALL.REL.NOINC `($__internal_13_$__cuda_sm3x_div_rn_noftz_f32_slowpath) ;  /* 0x0000000000fc7944 */ /* 0x000fea0003c00000 */
[----:B------:R-:W-:-:S07]  /*0e80*/  MOV R2, R10 ;  /* 0x0000000a00027202 */ /* 0x000fce0000000f00 */
.L_x_162:
[----:B------:R-:W-:Y:S05]  /*0e90*/  BSYNC.RECONVERGENT B0 ;  /* 0x0000000000007941 */ /* 0x000fea0003800200 */
.L_x_161:
[----:B------:R-:W-:Y:S01]  /*0ea0*/  IADD3 R0, PT, PT, R2, -0xd000000, RZ ;  /* 0xf300000002007810 */ /* 0x000fe20007ffe0ff */
[----:B------:R0:W1:Y:S01]  /*0eb0*/  MUFU.RSQ R5, R2 ;  /* 0x0000000200057308 */ /* 0x0000620000001400 */
[----:B------:R-:W-:Y:S02]  /*0ec0*/  BSSY.RECONVERGENT B0, `(.L_x_163) ;  /* 0x000000b000007945 */ /* 0x000fe40003800200 */
[----:B------:R-:W-:-:S13]  /*0ed0*/  ISETP.GT.U32.AND P0, PT, R0, 0x727fffff, PT ;  /* 0x727fffff0000780c */ /* 0x000fda0003f04070 */
[----:B0-----:R-:W-:Y:S05]  /*0ee0*/  @!P0 BRA `(.L_x_164) ;  /* 0x0000000000108947 */ /* 0x001fea0003800000 */
[----:B------:R-:W-:Y:S02]  /*0ef0*/  MOV R0, R2 ;  /* 0x0000000200007202 */ /* 0x000fe40000000f00 */
[----:B------:R-:W-:-:S07]  /*0f00*/  MOV R8, 0xf20 ;  /* 0x00000f2000087802 */ /* 0x000fce0000000f00 */
[----:B-1----:R-:W-:Y:S05]  /*0f10*/  CALL.REL.NOINC `($__internal_12_$__cuda_sm20_sqrt_rn_f32_slowpath) ;  /* 0x0000000000787944 */ /* 0x002fea0003c00000 */
[----:B------:R-:W-:Y:S05]  /*0f20*/  BRA `(.L_x_165) ;  /* 0x0000000000107947 */ /* 0x000fea0003800000 */
.L_x_164:
[C---:B-1----:R-:W-:Y:S01]  /*0f30*/  FMUL.FTZ R3, R5.reuse, R2 ;  /* 0x0000000205037220 */ /* 0x042fe20000410000 */
[----:B------:R-:W-:-:S03]  /*0f40*/  FMUL.FTZ R5, R5, 0.5 ;  /* 0x3f00000005057820 */ /* 0x000fc60000410000 */
[----:B------:R-:W-:-:S04]  /*0f50*/  FFMA R0, -R3, R3, R2 ;  /* 0x0000000303007223 */ /* 0x000fc80000000102 */
[----:B------:R-:W-:-:S07]  /*0f60*/  FFMA R0, R0, R5, R3 ;  /* 0x0000000500007223 */ /* 0x000fce0000000003 */
.L_x_165:
[----:B------:R-:W-:Y:S05]  /*0f70*/  BSYNC.RECONVERGENT B0 ;  /* 0x0000000000007941 */ /* 0x000fea0003800200 */
.L_x_163:
        /* <DEDUP_REMOVED lines=13> */
[----:B------:R-:W-:Y:S05]  /*1050*/  CALL.REL.NOINC `($__internal_13_$__cuda_sm3x_div_rn_noftz_f32_slowpath) ;  /* 0x0000000000847944 */ /* 0x000fea0003c00000 */
[----:B------:R-:W-:-:S07]  /*1060*/  MOV R0, R10 ;  /* 0x0000000a00007202 */ /* 0x000fce0000000f00 */
.L_x_167:
[----:B------:R-:W-:Y:S05]  /*1070*/  BSYNC.RECONVERGENT B0 ;  /* 0x0000000000007941 */ /* 0x000fea0003800200 */
.L_x_166:
        /* <DEDUP_REMOVED lines=8> */
        .weak           $__internal_12_$__cuda_sm20_sqrt_rn_f32_slowpath
        .type           $__internal_12_$__cuda_sm20_sqrt_rn_f32_slowpath,@function
        .size           $__internal_12_$__cuda_sm20_sqrt_rn_f32_slowpath,($__internal_13_$__cuda_sm3x_div_rn_noftz_f32_slowpath - $__internal_12_$__cuda_sm20_sqrt_rn_f32_slowpath)
$__internal_12_$__cuda_sm20_sqrt_rn_f32_slowpath:
        /* <DEDUP_REMOVED lines=19> */
.L_x_168:
[----:B------:R-:W-:Y:S01]  /*1230*/  HFMA2 R3, -RZ, RZ, 0, 0 ;  /* 0x00000000ff037431 */ /* 0x000fe200000001ff */
[----:B------:R-:W-:Y:S01]  /*1240*/  MOV R0, R2 ;  /* 0x0000000200007202 */ /* 0x000fe20000000f00 */
[----:B------:R-:W-:-:S04]  /*1250*/  IMAD.MOV.U32 R2, RZ, RZ, R8 ;  /* 0x000000ffff027224 */ /* 0x000fc800078e0008 */
[----:B------:R-:W-:Y:S05]  /*1260*/  RET.REL.NODEC R2 `(adamw) ;  /* 0xffffffec02647950 */ /* 0x000fea0003c3ffff */
        .weak           $__internal_13_$__cuda_sm3x_div_rn_noftz_f32_slowpath
        .type           $__internal_13_$__cuda_sm3x_div_rn_noftz_f32_slowpath,@function
        .size           $__internal_13_$__cuda_sm3x_div_rn_noftz_f32_slowpath,(.L_x_222 - $__internal_13_$__cuda_sm3x_div_rn_noftz_f32_slowpath)
$__internal_13_$__cuda_sm3x_div_rn_noftz_f32_slowpath:
        /* <DEDUP_REMOVED lines=34> */
.L_x_170:
        /* <DEDUP_REMOVED lines=51> */
.L_x_177:
[----:B------:R-:W-:-:S04]  /*17c0*/  LOP3.LUT R2, R2, 0x80000000, RZ, 0xc0, !PT ;  /* 0x8000000002027812 */ /* 0x000fc800078ec0ff */
[----:B------:R-:W-:Y:S01]  /*17d0*/  LOP3.LUT R2, R2, 0x7f800000, RZ, 0xfc, !PT ;  /* 0x7f80000002027812 */ /* 0x000fe200078efcff */
[----:B------:R-:W-:Y:S06]  /*17e0*/  BRA `(.L_x_178) ;  /* 0x0000000000047947 */ /* 0x000fec0003800000 */
.L_x_176:
[----:B------:R-:W-:-:S07]  /*17f0*/  LEA R2, R11, R2, 0x17 ;  /* 0x000000020b027211 */ /* 0x000fce00078eb8ff */
.L_x_178:
[----:B------:R-:W-:Y:S05]  /*1800*/  BSYNC.RECONVERGENT B2 ;  /* 0x0000000000027941 */ /* 0x000fea0003800200 */
.L_x_175:
[----:B------:R-:W-:Y:S05]  /*1810*/  BRA `(.L_x_179) ;  /* 0x0000000000207947 */ /* 0x000fea0003800000 */
.L_x_174:
[----:B------:R-:W-:-:S04]  /*1820*/  LOP3.LUT R2, R3, 0x80000000, R2, 0x48, !PT ;  /* 0x8000000003027812 */ /* 0x000fc800078e4802 */
[----:B------:R-:W-:Y:S01]  /*1830*/  LOP3.LUT R2, R2, 0x7f800000, RZ, 0xfc, !PT ;  /* 0x7f80000002027812 */ /* 0x000fe200078efcff */
[----:B------:R-:W-:Y:S06]  /*1840*/  BRA `(.L_x_179) ;  /* 0x0000000000147947 */ /* 0x000fec0003800000 */
.L_x_173:
[----:B------:R-:W-:Y:S01]  /*1850*/  LOP3.LUT R2, R3, 0x80000000, R2, 0x48, !PT ;  /* 0x8000000003027812 */ /* 0x000fe200078e4802 */
[----:B------:R-:W-:Y:S06]  /*1860*/  BRA `(.L_x_179) ;  /* 0x00000000000c7947 */ /* 0x000fec0003800000 */
.L_x_172:
[----:B------:R-:W0:Y:S01]  /*1870*/  MUFU.RSQ R2, -QNAN ;  /* 0xffc0000000027908 */ /* 0x000e220000001400 */
[----:B------:R-:W-:Y:S05]  /*1880*/  BRA `(.L_x_179) ;  /* 0x0000000000047947 */ /* 0x000fea0003800000 */
.L_x_171:
[----:B------:R-:W-:-:S07]  /*1890*/  FADD.FTZ R2, R2, R3 ;  /* 0x0000000302027221 */ /* 0x000fce0000010000 */
.L_x_179:
[----:B------:R-:W-:Y:S05]  /*18a0*/  BSYNC.RECONVERGENT B1 ;  /* 0x0000000000017941 */ /* 0x000fea0003800200 */
.L_x_169:
[----:B------:R-:W-:Y:S01]  /*18b0*/  HFMA2 R3, -RZ, RZ, 0, 0 ;  /* 0x00000000ff037431 */ /* 0x000fe200000001ff */
[----:B0-----:R-:W-:Y:S02]  /*18c0*/  MOV R10, R2 ;  /* 0x00000002000a7202 */ /* 0x001fe40000000f00 */
[----:B------:R-:W-:-:S04]  /*18d0*/  MOV R2, R8 ;  /* 0x0000000800027202 */ /* 0x000fc80000000f00 */
[----:B------:R-:W-:Y:S05]  /*18e0*/  RET.REL.NODEC R2 `(adamw) ;  /* 0xffffffe402c47950 */ /* 0x000fea0003c3ffff */
.L_x_180:
        /* <DEDUP_REMOVED lines=9> */
.L_x_222:


//--------------------- .text.adam                --------------------------
	.section	.text.adam,"ax",@progbits
	.align	128
        .global         adam
        .type           adam,@function
        .size           adam,(.L_x_224 - adam)
        .other          adam,@"STO_CUDA_ENTRY STV_DEFAULT"
adam:
.text.adam:
        /* <DEDUP_REMOVED lines=29> */
[----:B------:R-:W-:Y:S05]  /*01d0*/  CALL.REL.NOINC `($__internal_15_$__cuda_sm3x_div_rn_noftz_f32_slowpath) ;  /* 0x0000001000647944 */ /* 0x000fea0003c00000 */
[----:B------:R-:W-:-:S07]  /*01e0*/  MOV R12, R2 ;  /* 0x00000002000c7202 */ /* 0x000fce0000000f00 */
.L_x_182:
[----:B------:R-:W-:Y:S05]  /*01f0*/  BSYNC.RECONVERGENT B0 ;  /* 0x0000000000007941 */ /* 0x000fea0003800200 */
.L_x_181:
        /* <DEDUP_REMOVED lines=97> */
.L_x_184:
[----:B------:R-:W-:Y:S02]  /*0810*/  FSETP.NEU.AND P1, PT, |R7|, +INF , PT ;  /* 0x7f8000000700780b */ /* 0x000fe40003f2d200 */
[----:B------:R-:W-:-:S13]  /*0820*/  FSETP.EQ.AND P2, PT, R6, -1, PT ;  /* 0xbf8000000600780b */ /* 0x000fda0003f42000 */
[----:B------:R-:W-:Y:S05]  /*0830*/  @!P1 BRA P2, `(.L_x_183) ;  /* 0x0000000000109947 */ /* 0x000fea0001000000 */
[----:B------:R-:W-:Y:S01]  /*0840*/  FSETP.GEU.AND P1, PT, R6, RZ, PT ;  /* 0x000000ff0600720b */ /* 0x000fe20003f2e000 */
[----:B------:R-:W-:-:S12]  /*0850*/  IMAD.MOV.U32 R5, RZ, RZ, R11 ;  /* 0x000000ffff057224 */ /* 0x000fd800078e000b */
[----:B------:R-:W-:-:S04]  /*0860*/  @!P1 FSETP.NEU.AND P2, PT, |R8|, 1, PT ;  /* 0x3f8000000800980b */ /* 0x000fc80003f4d200 */
[----:B------:R-:W-:-:S09]  /*0870*/  @!P1 FSEL R5, R11, -R11, P2 ;  /* 0x8000000b0b059208 */ /* 0x000fd20001000000 */
.L_x_183:
        /* <DEDUP_REMOVED lines=13> */
[----:B------:R-:W-:Y:S05]  /*0950*/  CALL.REL.NOINC `($__internal_15_$__cuda_sm3x_div_rn_noftz_f32_slowpath) ;  /* 0x0000000800847944 */ /* 0x000fea0003c00000 */
[----:B------:R-:W-:-:S07]  /*0960*/  MOV R6, R2 ;  /* 0x0000000200067202 */ /* 0x000fce0000000f00 */
.L_x_186:
[----:B------:R-:W-:Y:S05]  /*0970*/  BSYNC.RECONVERGENT B0 ;  /* 0x0000000000007941 */ /* 0x000fea0003800200 */
.L_x_185:
        /* <DEDUP_REMOVED lines=75> */
.L_x_188:
[----:B------:R-:W-:Y:S02]  /*0e30*/  FSETP.NEU.AND P0, PT, |R7|, +INF , PT ;  /* 0x7f8000000700780b */ /* 0x000fe40003f0d200 */
[----:B------:R-:W-:-:S13]  /*0e40*/  FSETP.EQ.AND P1, PT, R2, -1, PT ;  /* 0xbf8000000200780b */ /* 0x000fda0003f22000 */
[----:B------:R-:W-:Y:S05]  /*0e50*/  @!P0 BRA P1, `(.L_x_187) ;  /* 0x0000000000108947 */ /* 0x000fea0000800000 */
[----:B------:R-:W-:Y:S02]  /*0e60*/  FSETP.GEU.AND P0, PT, R2, RZ, PT ;  /* 0x000000ff0200720b */ /* 0x000fe40003f0e000 */
[----:B------:R-:W-:-:S11]  /*0e70*/  MOV R5, R9 ;  /* 0x0000000900057202 */ /* 0x000fd60000000f00 */
[----:B------:R-:W-:-:S04]  /*0e80*/  @!P0 FSETP.NEU.AND P1, PT, |R8|, 1, PT ;  /* 0x3f8000000800880b */ /* 0x000fc80003f2d200 */
[----:B------:R-:W-:-:S09]  /*0e90*/  @!P0 FSEL R5, R9, -R9, P1 ;  /* 0x8000000909058208 */ /* 0x000fd20000800000 */
.L_x_187:
        /* <DEDUP_REMOVED lines=13> */
[----:B------:R-:W-:Y:S05]  /*0f70*/  CALL.REL.NOINC `($__internal_15_$__cuda_sm3x_div_rn_noftz_f32_slowpath) ;  /* 0x0000000000fc7944 */ /* 0x000fea0003c00000 */
[----:B------:R-:W-:-:S07]  /*0f80*/  MOV R8, R2 ;  /* 0x0000000200087202 */ /* 0x000fce0000000f00 */
.L_x_190:
[----:B------:R-:W-:Y:S05]  /*0f90*/  BSYNC.RECONVERGENT B0 ;  /* 0x0000000000007941 */ /* 0x000fea0003800200 */
.L_x_189:
        /* <DEDUP_REMOVED lines=12> */
[----:B--2--5:R-:W-:Y:S05]  /*1060*/  CALL.REL.NOINC `($__internal_14_$__cuda_sm20_sqrt_rn_f32_slowpath) ;  /* 0x0000000000647944 */ /* 0x024fea0003c00000 */
[----:B------:R-:W-:Y:S01]  /*1070*/  IMAD.MOV.U32 R2, RZ, RZ, R6 ;  /* 0x000000ffff027224 */ /* 0x000fe200078e0006 */
[----:B------:R-:W-:Y:S06]  /*1080*/  BRA `(.L_x_193) ;  /* 0x0000000000107947 */ /* 0x000fec0003800000 */
.L_x_192:
[C---:B--2---:R-:W-:Y:S01]  /*1090*/  FMUL.FTZ R3, R9.reuse, R8 ;  /* 0x0000000809037220 */ /* 0x044fe20000410000 */
[----:B------:R-:W-:-:S03]  /*10a0*/  FMUL.FTZ R6, R9, 0.5 ;  /* 0x3f00000009067820 */ /* 0x000fc60000410000 */
[----:B------:R-:W-:-:S04]  /*10b0*/  FFMA R2, -R3, R3, R8 ;  /* 0x0000000303027223 */ /* 0x000fc80000000108 */
[----:B------:R-:W-:-:S07]  /*10c0*/  FFMA R2, R2, R6, R3 ;  /* 0x0000000602027223 */ /* 0x000fce0000000003 */
.L_x_193:
[----:B------:R-:W-:Y:S05]  /*10d0*/  BSYNC.RECONVERGENT B0 ;  /* 0x0000000000007941 */ /* 0x000fea0003800200 */
.L_x_191:
        /* <DEDUP_REMOVED lines=13> */
[----:B-----5:R-:W-:Y:S05]  /*11b0*/  CALL.REL.NOINC `($__internal_15_$__cuda_sm3x_div_rn_noftz_f32_slowpath) ;  /* 0x00000000006c7944 */ /* 0x020fea0003c00000 */
.L_x_195:
[----:B------:R-:W-:Y:S05]  /*11c0*/  BSYNC.RECONVERGENT B0 ;  /* 0x0000000000007941 */ /* 0x000fea0003800200 */
.L_x_194:
[----:B-----5:R-:W-:-:S05]  /*11d0*/  FADD R7, R7, -R2 ;  /* 0x8000000207077221 */ /* 0x020fca0000000000 */
[----:B------:R-:W-:Y:S01]  /*11e0*/  STG.E desc[UR4][R4.64], R7 ;  /* 0x0000000704007986 */ /* 0x000fe2000c101904 */
[----:B------:R-:W-:Y:S05]  /*11f0*/  EXIT ;  /* 0x000000000000794d */ /* 0x000fea0003800000 */
        .weak           $__internal_14_$__cuda_sm20_sqrt_rn_f32_slowpath
        .type           $__internal_14_$__cuda_sm20_sqrt_rn_f32_slowpath,@function
        .size           $__internal_14_$__cuda_sm20_sqrt_rn_f32_slowpath,($__internal_15_$__cuda_sm3x_div_rn_noftz_f32_slowpath - $__internal_14_$__cuda_sm20_sqrt_rn_f32_slowpath)
$__internal_14_$__cuda_sm20_sqrt_rn_f32_slowpath:
        /* <DEDUP_REMOVED lines=19> */
.L_x_196:
[----:B------:R-:W-:Y:S01]  /*1330*/  MOV R6, R3 ;  /* 0x0000000300067202 */ /* 0x000fe20000000f00 */
[----:B------:R-:W-:Y:S01]  /*1340*/  IMAD.MOV.U32 R3, RZ, RZ, 0x0 ;  /* 0x00000000ff037424 */ /* 0x000fe200078e00ff */
[----:B------:R-:W-:-:S04]  /*1350*/  MOV R2, R11 ;  /* 0x0000000b00027202 */ /* 0x000fc80000000f00 */
[----:B------:R-:W-:Y:S05]  /*1360*/  RET.REL.NODEC R2 `(adam) ;  /* 0xffffffec02247950 */ /* 0x000fea0003c3ffff */
        .weak           $__internal_15_$__cuda_sm3x_div_rn_noftz_f32_slowpath
        .type           $__internal_15_$__cuda_sm3x_div_rn_noftz_f32_slowpath,@function
        .size           $__internal_15_$__cuda_sm3x_div_rn_noftz_f32_slowpath,(.L_x_224 - $__internal_15_$__cuda_sm3x_div_rn_noftz_f32_slowpath)
$__internal_15_$__cuda_sm3x_div_rn_noftz_f32_slowpath:
        /* <DEDUP_REMOVED lines=34> */
.L_x_198:
        /* <DEDUP_REMOVED lines=51> */
.L_x_205:
[----:B------:R-:W-:-:S04]  /*18c0*/  LOP3.LUT R2, R2, 0x80000000, RZ, 0xc0, !PT ;  /* 0x8000000002027812 */ /* 0x000fc800078ec0ff */
[----:B------:R-:W-:Y:S01]  /*18d0*/  LOP3.LUT R2, R2, 0x7f800000, RZ, 0xfc, !PT ;  /* 0x7f80000002027812 */ /* 0x000fe200078efcff */
[----:B------:R-:W-:Y:S06]  /*18e0*/  BRA `(.L_x_206) ;  /* 0x0000000000047947 */ /* 0x000fec0003800000 */
.L_x_204:
[----:B------:R-:W-:-:S07]  /*18f0*/  LEA R2, R12, R2, 0x17 ;  /* 0x000000020c027211 */ /* 0x000fce00078eb8ff */
.L_x_206:
[----:B------:R-:W-:Y:S05]  /*1900*/  BSYNC.RECONVERGENT B2 ;  /* 0x0000000000027941 */ /* 0x000fea0003800200 */
.L_x_203:
[----:B------:R-:W-:Y:S05]  /*1910*/  BRA `(.L_x_207) ;  /* 0x0000000000207947 */ /* 0x000fea0003800000 */
.L_x_202:
[----:B------:R-:W-:-:S04]  /*1920*/  LOP3.LUT R2, R3, 0x80000000, R2, 0x48, !PT ;  /* 0x8000000003027812 */ /* 0x000fc800078e4802 */
[----:B------:R-:W-:Y:S01]  /*1930*/  LOP3.LUT R2, R2, 0x7f800000, RZ, 0xfc, !PT ;  /* 0x7f80000002027812 */ /* 0x000fe200078efcff */
[----:B------:R-:W-:Y:S06]  /*1940*/  BRA `(.L_x_207) ;  /* 0x0000000000147947 */ /* 0x000fec0003800000 */
.L_x_201:
[----:B------:R-:W-:Y:S01]  /*1950*/  LOP3.LUT R2, R3, 0x80000000, R2, 0x48, !PT ;  /* 0x8000000003027812 */ /* 0x000fe200078e4802 */
[----:B------:R-:W-:Y:S06]  /*1960*/  BRA `(.L_x_207) ;  /* 0x00000000000c7947 */ /* 0x000fec0003800000 */
.L_x_200:
[----:B------:R-:W0:Y:S01]  /*1970*/  MUFU.RSQ R2, -QNAN ;  /* 0xffc0000000027908 */ /* 0x000e220000001400 */
[----:B------:R-:W-:Y:S05]  /*1980*/  BRA `(.L_x_207) ;  /* 0x0000000000047947 */ /* 0x000fea0003800000 */
.L_x_199:
[----:B------:R-:W-:-:S07]  /*1990*/  FADD.FTZ R2, R2, R3 ;  /* 0x0000000302027221 */ /* 0x000fce0000010000 */
.L_x_207:
[----:B------:R-:W-:Y:S05]  /*19a0*/  BSYNC.RECONVERGENT B1 ;  /* 0x0000000000017941 */ /* 0x000fea0003800200 */
.L_x_197:
[----:B------:R-:W-:-:S04]  /*19b0*/  HFMA2 R11, -RZ, RZ, 0, 0 ;  /* 0x00000000ff0b7431 */ /* 0x000fc800000001ff */
[----:B0-----:R-:W-:Y:S05]  /*19c0*/  RET.REL.NODEC R10 `(adam) ;  /* 0xffffffe40a8c7950 */ /* 0x001fea0003c3ffff */
.L_x_208:
        /* <DEDUP_REMOVED lines=11> */
.L_x_224:


//--------------------- .nv.shared.reserved.0     --------------------------
	.section	.nv.shared.reserved.0,"aw",@nobits
	.weak		__nv_reservedSMEM_offset_0_alias
	.size		__nv_reservedSMEM_offset_0_alias, 0, 64
	.other		__nv_reservedSMEM_offset_0_alias,@"STO_CUDA_RESERVED_SHARED STV_DEFAULT"
__nv_reservedSMEM_offset_0_alias:
	.zero		0
	.zero		64


//--------------------- .nv.constant0.RMSProp     --------------------------
	.section	.nv.constant0.RMSProp,"a",@progbits
	.sectionflags	@""
	.align	4
.nv.constant0.RMSProp:
	.zero		956


//--------------------- .nv.constant0.sgd_bn      --------------------------
	.section	.nv.constant0.sgd_bn,"a",@progbits
	.sectionflags	@""
	.align	4
.nv.constant0.sgd_bn:
	.zero		944


//--------------------- .nv.constant0.sgd         --------------------------
	.section	.nv.constant0.sgd,"a",@progbits
	.sectionflags	@""
	.align	4
.nv.constant0.sgd:
	.zero		944


//--------------------- .nv.constant0.adamw_bn    --------------------------
	.section	.nv.constant0.adamw_bn,"a",@progbits
	.sectionflags	@""
	.align	4
.nv.constant0.adamw_bn:
	.zero		956


//--------------------- .nv.constant0.adam_bn     --------------------------
	.section	.nv.constant0.adam_bn,"a",@progbits
	.sectionflags	@""
	.align	4
.nv.constant0.adam_bn:
	.zero		952


//--------------------- .nv.constant0.adamwr      --------------------------
	.section	.nv.constant0.adamwr,"a",@progbits
	.sectionflags	@""
	.align	4
.nv.constant0.adamwr:
	.zero		956


//--------------------- .nv.constant0.adamw_kernel --------------------------
	.section	.nv.constant0.adamw_kernel,"a",@progbits
	.sectionflags	@""
	.align	4
.nv.constant0.adamw_kernel:
	.zero		960


//--------------------- .nv.constant0.adamw       --------------------------
	.section	.nv.constant0.adamw,"a",@progbits
	.sectionflags	@""
	.align	4
.nv.constant0.adamw:
	.zero		956


//--------------------- .nv.constant0.adam        --------------------------
	.section	.nv.constant0.adam,"a",@progbits
	.sectionflags	@""
	.align	4
.nv.constant0.adam:
	.zero		952


//--------------------- SYMBOLS --------------------------

	.type		.nv.reservedSmem.offset0,@object
	.size		.nv.reservedSmem.offset0,0x4
